def attn_fwd(
    Q,
    K,
    V,
    Out,
    Lse,
    sm_scale,
    stride_qz,
    stride_qh,
    stride_qm,
    stride_qk,
    stride_kz,
    stride_kh,
    stride_kn,
    stride_kk,
    stride_vz,
    stride_vh,
    stride_vn,
    stride_vk,
    stride_oz,
    stride_oh,
    stride_om,
    stride_ok,
    seqlen_q,
    seqlen_k,
    BLOCK_M: tl.constexpr,
    BLOCK_N: tl.constexpr,
    HEAD_DIM: tl.constexpr,
    CAUSAL: tl.constexpr,
):
    start_m = tl.program_id(0)
    off_hz = tl.program_id(1)
    q_off = off_hz * stride_qh
    k_off = off_hz * stride_kh
    v_off = off_hz * stride_vh
    offs_m = start_m * BLOCK_M + tl.arange(0, BLOCK_M)
    offs_d = tl.arange(0, HEAD_DIM)
    offs_n = tl.arange(0, BLOCK_N)
    q_ptrs = Q + q_off + offs_m[:, None] * stride_qm + offs_d[None, :] * stride_qk
    k_ptrs = K + k_off + offs_d[:, None] * stride_kk + offs_n[None, :] * stride_kn
    v_ptrs = V + v_off + offs_n[:, None] * stride_vn + offs_d[None, :] * stride_vk
    m_i = tl.full([BLOCK_M], float("-inf"), dtype=tl.float32)
    l_i = tl.zeros([BLOCK_M], dtype=tl.float32) + 1.0
    acc = tl.zeros([BLOCK_M, HEAD_DIM], dtype=tl.float32)
    q = tl.load(q_ptrs)
    acc, l_i, m_i = _attn_fwd_inner(
        acc,
        l_i,
        m_i,
        q,
        k_ptrs,
        v_ptrs,
        sm_scale,
        stride_kn,
        stride_vn,
        start_m,
        seqlen_k,
        BLOCK_M,
        BLOCK_N,
        HEAD_DIM,
        CAUSAL,
    )
    acc = acc / l_i[:, None]
    lse = m_i + tl.math.log2(l_i) / 1.4426950408889634
    o_ptrs = (
        Out
        + off_hz * stride_oh
        + offs_m[:, None] * stride_om
        + offs_d[None, :] * stride_ok
    )
    tl.store(o_ptrs, acc.to(Out.dtype.element_ty))
    tl.store(Lse + off_hz * seqlen_q + offs_m, lse)

# config = {"BLOCK_M": 128, "BLOCK_N": 32, "HEAD_DIM": 128, "arch": "sm_100", "causal": false, "dtype": "fp16", "num_stages": 3, "num_warps": 4}
# arch = sm_100


// ===== COMPILED SASS (sm_100a) =====

	.target	sm_100a

	.elftype	@"ET_EXEC"


//--------------------- .note.nv.tkinfo           --------------------------
	.section	.note.nv.tkinfo,"",@"SHT_NOTE"
	.sectionflags	@"SHF_NOTE_NV_TKINFO"
	.tkinfo
        /*0018*/ 	.word	0x00000081
        /*0030*/ 	.string	""
        /*0030*/ 	.string	"ptxas-blackwell"
        /*0030*/ 	.string	"Cuda compilation tools, release 12.9, V12.9.86"
        /*0030*/ 	.string	"Build cuda_12.9.r12.9/compiler.36037853_0"
        /*0030*/ 	.string	"-v  -suppress-debug-info  -lineinfo  -arch sm_100a "



//--------------------- .note.nv.cuver            --------------------------
	.section	.note.nv.cuver,"",@"SHT_NOTE"
	.sectionflags	@"SHF_NOTE_NV_CUVER"
        /*0018*/ 	.short	0x0001
        /*001a*/ 	.short	0x0064
        /*001c*/ 	.short	0x0001
        /*001e*/ 	.short	0x0000
        /*0020*/ 	.short	0x0001
        /*0022*/ 	.short	0x0000


//--------------------- .nv.info                  --------------------------
	.section	.nv.info,"",@"SHT_CUDA_INFO"
	.align	4


	//----- nvinfo : EIATTR_REGCOUNT
	.align		4
        /*0000*/ 	.byte	0x04, 0x2f
        /*0002*/ 	.short	(.L_5 - .L_4)
	.align		4
.L_4:
        /*0004*/ 	.word	index@(attn_fwd)
        /*0008*/ 	.word	0x000000ff


	//----- nvinfo : EIATTR_FRAME_SIZE
	.align		4
.L_5:
        /*000c*/ 	.byte	0x04, 0x11
        /*000e*/ 	.short	(.L_7 - .L_6)
	.align		4
.L_6:
        /*0010*/ 	.word	index@($__internal_2_$__cuda_sm10x_tcgen05_guardrail_trap_unallocated_columns_being_dealloced)
        /*0014*/ 	.word	0x00000038


	//----- nvinfo : EIATTR_FRAME_SIZE
	.align		4
.L_7:
        /*0018*/ 	.byte	0x04, 0x11
        /*001a*/ 	.short	(.L_9 - .L_8)
	.align		4
.L_8:
        /*001c*/ 	.word	index@($__internal_1_$__cuda_sm10x_tcgen05_guardrail_trap_phase_invalid_during_alloc)
        /*0020*/ 	.word	0x00000038


	//----- nvinfo : EIATTR_FRAME_SIZE
	.align		4
.L_9:
        /*0024*/ 	.byte	0x04, 0x11
        /*0026*/ 	.short	(.L_11 - .L_10)
	.align		4
.L_10:
        /*0028*/ 	.word	index@($__internal_0_$__cuda_sm10x_tcgen05_guardrail_trap_col_being_dealloced_not_returned_by_alloc)
        /*002c*/ 	.word	0x00000038


	//----- nvinfo : EIATTR_FRAME_SIZE
	.align		4
.L_11:
        /*0030*/ 	.byte	0x04, 0x11
        /*0032*/ 	.short	(.L_13 - .L_12)
	.align		4
.L_12:
        /*0034*/ 	.word	index@(attn_fwd)
        /*0038*/ 	.word	0x00000038


	//----- nvinfo : EIATTR_MIN_STACK_SIZE
	.align		4
.L_13:
        /*003c*/ 	.byte	0x04, 0x12
        /*003e*/ 	.short	(.L_15 - .L_14)
	.align		4
.L_14:
        /*0040*/ 	.word	index@(attn_fwd)
        /*0044*/ 	.word	0x00000038
.L_15:


//--------------------- .nv.info.attn_fwd         --------------------------
	.section	.nv.info.attn_fwd,"",@"SHT_CUDA_INFO"
	.sectionflags	@""
	.align	4


	//----- nvinfo : EIATTR_CUDA_API_VERSION
	.align		4
        /*0000*/ 	.byte	0x04, 0x37
        /*0002*/ 	.short	(.L_17 - .L_16)
.L_16:
        /*0004*/ 	.word	0x00000081


	//----- nvinfo : EIATTR_KPARAM_INFO
	.align		4
.L_17:
        /*0008*/ 	.byte	0x04, 0x17
        /*000a*/ 	.short	(.L_19 - .L_18)
.L_18:
        /*000c*/ 	.word	0x00000000
        /*0010*/ 	.short	0x0019
        /*0012*/ 	.short	0x0080
        /*0014*/ 	.byte	0x00, 0xf4, 0x21, 0x00


	//----- nvinfo : EIATTR_KPARAM_INFO
	.align		4
.L_19:
        /*0018*/ 	.byte	0x04, 0x17
        /*001a*/ 	.short	(.L_21 - .L_20)
.L_20:
        /*001c*/ 	.word	0x00000000
        /*0020*/ 	.short	0x0018
        /*0022*/ 	.short	0x0078
        /*0024*/ 	.byte	0x00, 0xf4, 0x21, 0x00


	//----- nvinfo : EIATTR_KPARAM_INFO
	.align		4
.L_21:
        /*0028*/ 	.byte	0x04, 0x17
        /*002a*/ 	.short	(.L_23 - .L_22)
.L_22:
        /*002c*/ 	.word	0x00000000
        /*0030*/ 	.short	0x0017
        /*0032*/ 	.short	0x0070
        /*0034*/ 	.byte	0x00, 0xf0, 0x11, 0x00


	//----- nvinfo : EIATTR_KPARAM_INFO
	.align		4
.L_23:
        /*0038*/ 	.byte	0x04, 0x17
        /*003a*/ 	.short	(.L_25 - .L_24)
.L_24:
        /*003c*/ 	.word	0x00000000
        /*0040*/ 	.short	0x0016
        /*0042*/ 	.short	0x006c
        /*0044*/ 	.byte	0x00, 0xf0, 0x11, 0x00


	//----- nvinfo : EIATTR_KPARAM_INFO
	.align		4
.L_25:
        /*0048*/ 	.byte	0x04, 0x17
        /*004a*/ 	.short	(.L_27 - .L_26)
.L_26:
        /*004c*/ 	.word	0x00000000
        /*0050*/ 	.short	0x0015
        /*0052*/ 	.short	0x0068
        /*0054*/ 	.byte	0x00, 0xf0, 0x11, 0x00


	//----- nvinfo : EIATTR_KPARAM_INFO
	.align		4
.L_27:
        /*0058*/ 	.byte	0x04, 0x17
        /*005a*/ 	.short	(.L_29 - .L_28)
.L_28:
        /*005c*/ 	.word	0x00000000
        /*0060*/ 	.short	0x0014
        /*0062*/ 	.short	0x0064
        /*0064*/ 	.byte	0x00, 0xf0, 0x11, 0x00


	//----- nvinfo : EIATTR_KPARAM_INFO
	.align		4
.L_29:
        /*0068*/ 	.byte	0x04, 0x17
        /*006a*/ 	.short	(.L_31 - .L_30)
.L_30:
        /*006c*/ 	.word	0x00000000
        /*0070*/ 	.short	0x0013
        /*0072*/ 	.short	0x0060
        /*0074*/ 	.byte	0x00, 0xf0, 0x11, 0x00


	//----- nvinfo : EIATTR_KPARAM_INFO
	.align		4
.L_31:
        /*0078*/ 	.byte	0x04, 0x17
        /*007a*/ 	.short	(.L_33 - .L_32)
.L_32:
        /*007c*/ 	.word	0x00000000
        /*0080*/ 	.short	0x0012
        /*0082*/ 	.short	0x005c
        /*0084*/ 	.byte	0x00, 0xf0, 0x11, 0x00


	//----- nvinfo : EIATTR_KPARAM_INFO
	.align		4
.L_33:
        /*0088*/ 	.byte	0x04, 0x17
        /*008a*/ 	.short	(.L_35 - .L_34)
.L_34:
        /*008c*/ 	.word	0x00000000
        /*0090*/ 	.short	0x0011
        /*0092*/ 	.short	0x0058
        /*0094*/ 	.byte	0x00, 0xf0, 0x11, 0x00


	//----- nvinfo : EIATTR_KPARAM_INFO
	.align		4
.L_35:
        /*0098*/ 	.byte	0x04, 0x17
        /*009a*/ 	.short	(.L_37 - .L_36)
.L_36:
        /*009c*/ 	.word	0x00000000
        /*00a0*/ 	.short	0x0010
        /*00a2*/ 	.short	0x0054
        /*00a4*/ 	.byte	0x00, 0xf0, 0x11, 0x00


	//----- nvinfo : EIATTR_KPARAM_INFO
	.align		4
.L_37:
        /*00a8*/ 	.byte	0x04, 0x17
        /*00aa*/ 	.short	(.L_39 - .L_38)
.L_38:
        /*00ac*/ 	.word	0x00000000
        /*00b0*/ 	.short	0x000f
        /*00b2*/ 	.short	0x0050
        /*00b4*/ 	.byte	0x00, 0xf0, 0x11, 0x00


	//----- nvinfo : EIATTR_KPARAM_INFO
	.align		4
.L_39:
        /*00b8*/ 	.byte	0x04, 0x17
        /*00ba*/ 	.short	(.L_41 - .L_40)
.L_40:
        /*00bc*/ 	.word	0x00000000
        /*00c0*/ 	.short	0x000e
        /*00c2*/ 	.short	0x004c
        /*00c4*/ 	.byte	0x00, 0xf0, 0x11, 0x00


	//----- nvinfo : EIATTR_KPARAM_INFO
	.align		4
.L_41:
        /*00c8*/ 	.byte	0x04, 0x17
        /*00ca*/ 	.short	(.L_43 - .L_42)
.L_42:
        /*00cc*/ 	.word	0x00000000
        /*00d0*/ 	.short	0x000d
        /*00d2*/ 	.short	0x0048
        /*00d4*/ 	.byte	0x00, 0xf0, 0x11, 0x00


	//----- nvinfo : EIATTR_KPARAM_INFO
	.align		4
.L_43:
        /*00d8*/ 	.byte	0x04, 0x17
        /*00da*/ 	.short	(.L_45 - .L_44)
.L_44:
        /*00dc*/ 	.word	0x00000000
        /*00e0*/ 	.short	0x000c
        /*00e2*/ 	.short	0x0044
        /*00e4*/ 	.byte	0x00, 0xf0, 0x11, 0x00


	//----- nvinfo : EIATTR_KPARAM_INFO
	.align		4
.L_45:
        /*00e8*/ 	.byte	0x04, 0x17
        /*00ea*/ 	.short	(.L_47 - .L_46)
.L_46:
        /*00ec*/ 	.word	0x00000000
        /*00f0*/ 	.short	0x000b
        /*00f2*/ 	.short	0x0040
        /*00f4*/ 	.byte	0x00, 0xf0, 0x11, 0x00


	//----- nvinfo : EIATTR_KPARAM_INFO
	.align		4
.L_47:
        /*00f8*/ 	.byte	0x04, 0x17
        /*00fa*/ 	.short	(.L_49 - .L_48)
.L_48:
        /*00fc*/ 	.word	0x00000000
        /*0100*/ 	.short	0x000a
        /*0102*/ 	.short	0x003c
        /*0104*/ 	.byte	0x00, 0xf0, 0x11, 0x00


	//----- nvinfo : EIATTR_KPARAM_INFO
	.align		4
.L_49:
        /*0108*/ 	.byte	0x04, 0x17
        /*010a*/ 	.short	(.L_51 - .L_50)
.L_50:
        /*010c*/ 	.word	0x00000000
        /*0110*/ 	.short	0x0009
        /*0112*/ 	.short	0x0038
        /*0114*/ 	.byte	0x00, 0xf0, 0x11, 0x00


	//----- nvinfo : EIATTR_KPARAM_INFO
	.align		4
.L_51:
        /*0118*/ 	.byte	0x04, 0x17
        /*011a*/ 	.short	(.L_53 - .L_52)
.L_52:
        /*011c*/ 	.word	0x00000000
        /*0120*/ 	.short	0x0008
        /*0122*/ 	.short	0x0034
        /*0124*/ 	.byte	0x00, 0xf0, 0x11, 0x00


	//----- nvinfo : EIATTR_KPARAM_INFO
	.align		4
.L_53:
        /*0128*/ 	.byte	0x04, 0x17
        /*012a*/ 	.short	(.L_55 - .L_54)
.L_54:
        /*012c*/ 	.word	0x00000000
        /*0130*/ 	.short	0x0007
        /*0132*/ 	.short	0x0030
        /*0134*/ 	.byte	0x00, 0xf0, 0x11, 0x00


	//----- nvinfo : EIATTR_KPARAM_INFO
	.align		4
.L_55:
        /*0138*/ 	.byte	0x04, 0x17
        /*013a*/ 	.short	(.L_57 - .L_56)
.L_56:
        /*013c*/ 	.word	0x00000000
        /*0140*/ 	.short	0x0006
        /*0142*/ 	.short	0x002c
        /*0144*/ 	.byte	0x00, 0xf0, 0x11, 0x00


	//----- nvinfo : EIATTR_KPARAM_INFO
	.align		4
.L_57:
        /*0148*/ 	.byte	0x04, 0x17
        /*014a*/ 	.short	(.L_59 - .L_58)
.L_58:
        /*014c*/ 	.word	0x00000000
        /*0150*/ 	.short	0x0005
        /*0152*/ 	.short	0x0028
        /*0154*/ 	.byte	0x00, 0xf0, 0x11, 0x00


	//----- nvinfo : EIATTR_KPARAM_INFO
	.align		4
.L_59:
        /*0158*/ 	.byte	0x04, 0x17
        /*015a*/ 	.short	(.L_61 - .L_60)
.L_60:
        /*015c*/ 	.word	0x00000000
        /*0160*/ 	.short	0x0004
        /*0162*/ 	.short	0x0020
        /*0164*/ 	.byte	0x00, 0xf4, 0x21, 0x00


	//----- nvinfo : EIATTR_KPARAM_INFO
	.align		4
.L_61:
        /*0168*/ 	.byte	0x04, 0x17
        /*016a*/ 	.short	(.L_63 - .L_62)
.L_62:
        /*016c*/ 	.word	0x00000000
        /*0170*/ 	.short	0x0003
        /*0172*/ 	.short	0x0018
        /*0174*/ 	.byte	0x00, 0xf4, 0x21, 0x00


	//----- nvinfo : EIATTR_KPARAM_INFO
	.align		4
.L_63:
        /*0178*/ 	.byte	0x04, 0x17
        /*017a*/ 	.short	(.L_65 - .L_64)
.L_64:
        /*017c*/ 	.word	0x00000000
        /*0180*/ 	.short	0x0002
        /*0182*/ 	.short	0x0010
        /*0184*/ 	.byte	0x00, 0xf4, 0x21, 0x00


	//----- nvinfo : EIATTR_KPARAM_INFO
	.align		4
.L_65:
        /*0188*/ 	.byte	0x04, 0x17
        /*018a*/ 	.short	(.L_67 - .L_66)
.L_66:
        /*018c*/ 	.word	0x00000000
        /*0190*/ 	.short	0x0001
        /*0192*/ 	.short	0x0008
        /*0194*/ 	.byte	0x00, 0xf4, 0x21, 0x00


	//----- nvinfo : EIATTR_KPARAM_INFO
	.align		4
.L_67:
        /*0198*/ 	.byte	0x04, 0x17
        /*019a*/ 	.short	(.L_69 - .L_68)
.L_68:
        /*019c*/ 	.word	0x00000000
        /*01a0*/ 	.short	0x0000
        /*01a2*/ 	.short	0x0000
        /*01a4*/ 	.byte	0x00, 0xf4, 0x21, 0x00


	//----- nvinfo : EIATTR_AT_ENTRY_FRAGMENTS
	.align		4
.L_69:
        /*01a8*/ 	.byte	0x04, 0x4f
        /*01aa*/ 	.short	(.L_71 - .L_70)


	//   ....[0]....
.L_70:
        /*01ac*/ 	.word	0x00000004


	//----- nvinfo : EIATTR_RESERVED_SMEM_USED
	.align		4
.L_71:
        /*01b0*/ 	.byte	0x01, 0x41
	.zero		2


	//----- nvinfo : EIATTR_SPARSE_MMA_MASK
	.align		4
        /*01b4*/ 	.byte	0x03, 0x50
        /*01b6*/ 	.short	0x0000


	//----- nvinfo : EIATTR_TCGEN05_1CTA_USED
	.align		4
        /*01b8*/ 	.byte	0x01, 0x51
	.zero		2


	//----- nvinfo : EIATTR_MAXREG_COUNT
	.align		4
        /*01bc*/ 	.byte	0x03, 0x1b
        /*01be*/ 	.short	0x00ff


	//----- nvinfo : EIATTR_NUM_BARRIERS
	.align		4
        /*01c0*/ 	.byte	0x02, 0x4c
        /*01c2*/ 	.byte	0x01
	.zero		1


	//----- nvinfo : EIATTR_ANNOTATIONS
	.align		4
        /*01c4*/ 	.byte	0x04, 0x55
        /*01c6*/ 	.short	(.L_73 - .L_72)


	//   ....[0]....
.L_72:
        /*01c8*/ 	.word	0x00000001
        /*01cc*/ 	.byte	0x90, 0x3e, 0x00, 0x00, 0x01, 0x00, 0x00, 0x00, 0xe0, 0x43, 0x00, 0x00, 0x01, 0x00, 0x00, 0x00
        /*01dc*/ 	.byte	0x40, 0x44, 0x00, 0x00, 0x01, 0x00, 0x00, 0x00, 0xa0, 0x46, 0x00, 0x00, 0x01, 0x00, 0x00, 0x00
        /*01ec*/ 	.byte	0x80, 0x47, 0x00, 0x00, 0x01, 0x00, 0x00, 0x00, 0xf0, 0x47, 0x00, 0x00, 0x01, 0x00, 0x00, 0x00
        /*01fc*/ 	.byte	0x30, 0x48, 0x00, 0x00, 0x01, 0x00, 0x00, 0x00, 0x70, 0x73, 0x00, 0x00, 0x01, 0x00, 0x00, 0x00
        /*020c*/ 	.byte	0x80, 0x73, 0x00, 0x00, 0x01, 0x00, 0x00, 0x00, 0x90, 0x73, 0x00, 0x00, 0x01, 0x00, 0x00, 0x00
        /*021c*/ 	.byte	0xa0, 0x73, 0x00, 0x00, 0x01, 0x00, 0x00, 0x00, 0xc0, 0x73, 0x00, 0x00, 0x01, 0x00, 0x00, 0x00
        /*022c*/ 	.byte	0xe0, 0x73, 0x00, 0x00, 0x01, 0x00, 0x00, 0x00, 0x00, 0x74, 0x00, 0x00


	//----- nvinfo : EIATTR_INT_WARP_WIDE_INSTR_OFFSETS
	.align		4
.L_73:
        /*0238*/ 	.byte	0x04, 0x31
        /*023a*/ 	.short	(.L_75 - .L_74)


	//   ....[0]....
.L_74:
        /*023c*/ 	.word	0x00002cb0


	//   ....[1]....
        /*0240*/ 	.word	0x00002f50


	//   ....[2]....
        /*0244*/ 	.word	0x000043b0


	//   ....[3]....
        /*0248*/ 	.word	0x00004df0


	//   ....[4]....
        /*024c*/ 	.word	0x000078b0


	//   ....[5]....
        /*0250*/ 	.word	0x0000e640


	//   ....[6]....
        /*0254*/ 	.word	0x0000e690


	//----- nvinfo : EIATTR_COOP_GROUP_MASK_REGIDS
	.align		4
.L_75:
        /*0258*/ 	.byte	0x04, 0x29
        /*025a*/ 	.short	(.L_77 - .L_76)


	//   ....[0]....
.L_76:
        /*025c*/ 	.word	0xffffffff


	//   ....[1]....
        /*0260*/ 	.word	0xffffffff


	//   ....[2]....
        /*0264*/ 	.word	0xffffffff


	//   ....[3]....
        /*0268*/ 	.word	0xffffffff


	//----- nvinfo : EIATTR_COOP_GROUP_INSTR_OFFSETS
	.align		4
.L_77:
        /*026c*/ 	.byte	0x04, 0x28
        /*026e*/ 	.short	(.L_79 - .L_78)


	//   ....[0]....
.L_78:
        /*0270*/ 	.word	0x00000060


	//   ....[1]....
        /*0274*/ 	.word	0x00000320


	//   ....[2]....
        /*0278*/ 	.word	0x0000e4d0


	//   ....[3]....
        /*027c*/ 	.word	0x0000e740


	//----- nvinfo : EIATTR_VRC_CTA_INIT_COUNT
	.align		4
.L_79:
        /*0280*/ 	.byte	0x02, 0x4a
        /*0282*/ 	.byte	0x80
	.zero		1


	//----- nvinfo : EIATTR_MBARRIER_INSTR_OFFSETS
	.align		4
        /*0284*/ 	.byte	0x04, 0x39
        /*0286*/ 	.short	(.L_81 - .L_80)


	//   ....[0]....
.L_80:
        /*0288*/ 	.word	0x00003af0
        /*028c*/ 	.word	0x000000ff
        /*0290*/ 	.word	0x00000000
        /*0294*/ 	.short	0x0100
        /*0296*/ 	.byte	0x1a
	.zero		1


	//   ....[1]....
        /*0298*/ 	.word	0x00004a10
        /*029c*/ 	.word	0x000000ff
        /*02a0*/ 	.word	0x0000e008
        /*02a4*/ 	.short	0x0100
        /*02a6*/ 	.byte	0x1c
	.zero		1


	//   ....[2]....
        /*02a8*/ 	.word	0x00004f40
        /*02ac*/ 	.word	0x000000ff
        /*02b0*/ 	.word	0x0000a000
        /*02b4*/ 	.short	0x0100
        /*02b6*/ 	.byte	0x1c
	.zero		1


	//   ....[3]....
        /*02b8*/ 	.word	0x00005530
        /*02bc*/ 	.word	0x000000ff
        /*02c0*/ 	.word	0x0000a000
        /*02c4*/ 	.short	0x010a
        /*02c6*/ 	.byte	0x1c
	.zero		1


	//   ....[4]....
        /*02c8*/ 	.word	0x00005580
        /*02cc*/ 	.word	0x000000ff
        /*02d0*/ 	.word	0x0000a000
        /*02d4*/ 	.short	0x0108
        /*02d6*/ 	.byte	0x1c
	.zero		1


	//   ....[5]....
        /*02d8*/ 	.word	0x00007ae0
        /*02dc*/ 	.word	0x000000ff
        /*02e0*/ 	.word	0x0000e010
        /*02e4*/ 	.short	0x0100
        /*02e6*/ 	.byte	0x1c
	.zero		1


	//   ....[6]....
        /*02e8*/ 	.word	0x00007d00
        /*02ec*/ 	.word	0x000000ff
        /*02f0*/ 	.word	0x0000e010
        /*02f4*/ 	.short	0x010a
        /*02f6*/ 	.byte	0x1c
	.zero		1


	//   ....[7]....
        /*02f8*/ 	.word	0x00007d50
        /*02fc*/ 	.word	0x000000ff
        /*0300*/ 	.word	0x0000e010
        /*0304*/ 	.short	0x0108
        /*0306*/ 	.byte	0x1c
	.zero		1


	//   ....[8]....
        /*0308*/ 	.word	0x00007d70
        /*030c*/ 	.word	0x000000ff
        /*0310*/ 	.word	0x00000000
        /*0314*/ 	.short	0x010a
        /*0316*/ 	.byte	0x1a
	.zero		1


	//   ....[9]....
        /*0318*/ 	.word	0x00009be0
        /*031c*/ 	.word	0x000000ff
        /*0320*/ 	.word	0x00000000
        /*0324*/ 	.short	0x010a
        /*0326*/ 	.byte	0x1a
	.zero		1


	//   ....[10]....
        /*0328*/ 	.word	0x00009d40
        /*032c*/ 	.word	0x000000ff
        /*0330*/ 	.word	0x0000e000
        /*0334*/ 	.short	0x0108
        /*0336*/ 	.byte	0x1c
	.zero		1


	//   ....[11]....
        /*0338*/ 	.word	0x00009e00
        /*033c*/ 	.word	0x000000ff
        /*0340*/ 	.word	0x0000e008
        /*0344*/ 	.short	0x0108
        /*0346*/ 	.byte	0x1c
	.zero		1


	//   ....[12]....
        /*0348*/ 	.word	0x0000e760
        /*034c*/ 	.word	0x000000ff
        /*0350*/ 	.word	0x0000a000
        /*0354*/ 	.short	0x010a
        /*0356*/ 	.byte	0x1c
	.zero		1


	//   ....[13]....
        /*0358*/ 	.word	0x0000e790
        /*035c*/ 	.word	0x000000ff
        /*0360*/ 	.word	0x0000e010
        /*0364*/ 	.short	0x010a
        /*0366*/ 	.byte	0x1c
	.zero		1


	//   ....[14]....
        /*0368*/ 	.word	0x0000e7c0
        /*036c*/ 	.word	0x000000ff
        /*0370*/ 	.word	0x00000000
        /*0374*/ 	.short	0x010a
        /*0376*/ 	.byte	0x1a
	.zero		1


	//   ....[15]....
        /*0378*/ 	.word	0x0000e7f0
        /*037c*/ 	.word	0x000000ff
        /*0380*/ 	.word	0x00000000
        /*0384*/ 	.short	0x010a
        /*0386*/ 	.byte	0x1a
	.zero		1


	//----- nvinfo : EIATTR_NUM_MBARRIERS
	.align		4
.L_81:
        /*0388*/ 	.byte	0x03, 0x38
        /*038a*/ 	.short	0xffff


	//----- nvinfo : EIATTR_EXIT_INSTR_OFFSETS
	.align		4
        /*038c*/ 	.byte	0x04, 0x1c
        /*038e*/ 	.short	(.L_83 - .L_82)


	//   ....[0]....
.L_82:
        /*0390*/ 	.word	0x0000e750


	//----- nvinfo : EIATTR_REQNTID
	.align		4
.L_83:
        /*0394*/ 	.byte	0x04, 0x10
        /*0396*/ 	.short	(.L_85 - .L_84)
.L_84:
        /*0398*/ 	.word	0x00000080
        /*039c*/ 	.word	0x00000001
        /*03a0*/ 	.word	0x00000001


	//----- nvinfo : EIATTR_CRS_STACK_SIZE
	.align		4
.L_85:
        /*03a4*/ 	.byte	0x04, 0x1e
        /*03a6*/ 	.short	(.L_87 - .L_86)
.L_86:
        /*03a8*/ 	.word	0x00000000


	//----- nvinfo : EIATTR_CBANK_PARAM_SIZE
	.align		4
.L_87:
        /*03ac*/ 	.byte	0x03, 0x19
        /*03ae*/ 	.short	0x0088


	//----- nvinfo : EIATTR_PARAM_CBANK
	.align		4
        /*03b0*/ 	.byte	0x04, 0x0a
        /*03b2*/ 	.short	(.L_89 - .L_88)
	.align		4
.L_88:
        /*03b4*/ 	.word	index@(.nv.constant0.attn_fwd)
        /*03b8*/ 	.short	0x0380
        /*03ba*/ 	.short	0x0088


	//----- nvinfo : EIATTR_SW_WAR
	.align		4
.L_89:
        /*03bc*/ 	.byte	0x04, 0x36
        /*03be*/ 	.short	(.L_91 - .L_90)
.L_90:
        /*03c0*/ 	.word	0x00000008
.L_91:


//--------------------- .nv.compat                --------------------------
	.section	.nv.compat,"",@"SHT_CUDA_COMPAT_INFO"
	.align	4
        /*0000*/ 	.byte	0x02, 0x02, 0x02, 0x00, 0x02, 0x05, 0x05, 0x00, 0x02, 0x03, 0x00, 0x00, 0x02, 0x06, 0x01, 0x00


//--------------------- .nv.callgraph             --------------------------
	.section	.nv.callgraph,"",@"SHT_CUDA_CALLGRAPH"
	.align	4
	.sectionentsize	8
	.align		4
        /*0000*/ 	.word	0x00000000
	.align		4
        /*0004*/ 	.word	0xffffffff
	.align		4
        /*0008*/ 	.word	0x00000000
	.align		4
        /*000c*/ 	.word	0xfffffffe
	.align		4
        /*0010*/ 	.word	0x00000000
	.align		4
        /*0014*/ 	.word	0xfffffffd
	.align		4
        /*0018*/ 	.word	0x00000000
	.align		4
        /*001c*/ 	.word	0xfffffffc


//--------------------- .nv.constant4             --------------------------
	.section	.nv.constant4,"a",@progbits
	.align	8
	.align		8
.nv.constant4:
        /*0000*/ 	.dword	_$_str


//--------------------- .text.attn_fwd            --------------------------
	.section	.text.attn_fwd,"ax",@progbits
	.align	128
        .global         attn_fwd
        .type           attn_fwd,@function
        .size           attn_fwd,(.L_x_28 - attn_fwd)
        .other          attn_fwd,@"STO_CUDA_ENTRY STV_DEFAULT"
attn_fwd:
.text.attn_fwd:
[----:B------:R-:W0:Y:S01]  /*0000*/  LDC R1, c[0x0][0x37c] ;  /* 0x0000df00ff017b82 */ /* 0x000e220000000800 */
[----:B------:R-:W1:Y:S01]  /*0010*/  S2R R252, SR_TID.X ;  /* 0x0000000000fc7919 */ /* 0x000e620000002100 */
[----:B0-----:R-:W-:Y:S02]  /*0020*/  IADD3 R1, PT, PT, R1, -0x38, RZ ;  /* 0xffffffc801017810 */ /* 0x001fe40007ffe0ff */
[----:B-1----:R-:W-:-:S13]  /*0030*/  ISETP.GE.U32.AND P0, PT, R252, 0x20, PT ;  /* 0x00000020fc00780c */ /* 0x002fda0003f06070 */
[----:B------:R-:W-:Y:S05]  /*0040*/  @P0 BRA `(.L_x_0) ;  /* 0x0000000000b80947 */ /* 0x000fea0003800000 */
[----:B------:R-:W0:Y:S01]  /*0050*/  S2UR UR6, SR_CgaCtaId ;  /* 0x00000000000679c3 */ /* 0x000e220000008800 */
[----:B------:R-:W-:Y:S01]  /*0060*/  NOP ;  /* 0x0000000000007918 */ /* 0x000fe20000000000 */
[----:B------:R-:W-:Y:S02]  /*0070*/  UMOV UR4, 0x40 ;  /* 0x0000004000047882 */ /* 0x000fe40000000000 */
[----:B0-----:R-:W-:-:S09]  /*0080*/  ULEA UR4, UR6, UR4, 0x18 ;  /* 0x0000000406047291 */ /* 0x001fd2000f8ec0ff */
[----:B------:R-:W0:Y:S01]  /*0090*/  LDS.U8 R0, [UR4] ;  /* 0x00000004ff007984 */ /* 0x000e220008000000 */
[----:B------:R-:W-:Y:S02]  /*00a0*/  UMOV UR4, 0x400 ;  /* 0x0000040000047882 */ /* 0x000fe40000000000 */
[----:B------:R-:W-:Y:S01]  /*00b0*/  ULEA UR4, UR6, UR4, 0x18 ;  /* 0x0000000406047291 */ /* 0x000fe2000f8ec0ff */
[----:B0-----:R-:W-:-:S13]  /*00c0*/  ISETP.NE.AND P1, PT, R0, RZ, PT ;  /* 0x000000ff0000720c */ /* 0x001fda0003f25270 */
[----:B------:R-:W-:Y:S05]  /*00d0*/  @P1 BRA `(.L_x_1) ;  /* 0x00000000007c1947 */ /* 0x000fea0003800000 */
[----:B------:R-:W-:-:S13]  /*00e0*/  ELECT P1, URZ, PT ;  /* 0x0000000000ff782f */ /* 0x000fda0003820000 */
[----:B------:R-:W-:Y:S05]  /*00f0*/  @!P1 BRA `(.L_x_2) ;  /* 0x0000000000849947 */ /* 0x000fea0003800000 */
[----:B------:R-:W-:Y:S01]  /*0100*/  UMOV UR5, 0x8 ;  /* 0x0000000800057882 */ /* 0x000fe20000000000 */
[----:B------:R-:W-:Y:S01]  /*0110*/  HFMA2 R4, -RZ, RZ, 0, 5.9604644775390625e-08 ;  /* 0x00000001ff047431 */ /* 0x000fe200000001ff */
[----:B------:R-:W-:-:S03]  /*0120*/  MOV R5, 0xff ;  /* 0x000000ff00057802 */ /* 0x000fc60000000f00 */
[----:B------:R-:W-:Y:S04]  /*0130*/  DEPBAR.LE SB0, 0x36 ;  /* 0x00008d800000791a */ /* 0x000fe80000000000 */
[----:B------:R-:W0:Y:S02]  /*0140*/  UTCATOMSWS.FIND_AND_SET.ALIGN UP0, UR5, UR5 ;  /* 0x00000005000575e3 */ /* 0x000e240008000800 */
[----:B0-----:R-:W-:-:S04]  /*0150*/  PLOP3.LUT P1, PT, PT, PT, UP0, 0x80, 0x8 ;  /* 0x000000000008781c */ /* 0x001fc80003f2f008 */
[----:B------:R-:W-:-:S04]  /*0160*/  SEL R0, RZ, 0xffffffff, !P1 ;  /* 0xffffffffff007807 */ /* 0x000fc80004800000 */
[----:B------:R-:W-:Y:S02]  /*0170*/  ISETP.NE.AND P1, PT, R0, RZ, PT ;  /* 0x000000ff0000720c */ /* 0x000fe40003f25270 */
[----:B------:R-:W-:-:S11]  /*0180*/  MOV R0, UR5 ;  /* 0x0000000500007c02 */ /* 0x000fd60008000f00 */
[----:B------:R-:W-:Y:S05]  /*0190*/  @P1 BRA `(.L_x_3) ;  /* 0x0000000000241947 */ /* 0x000fea0003800000 */
.L_x_4:
[----:B------:R-:W-:Y:S05]  /*01a0*/  NANOSLEEP 0x64 ;  /* 0x000000640000795d */ /* 0x000fea0003800000 */
[----:B------:R-:W-:-:S05]  /*01b0*/  UMOV UR5, 0x8 ;  /* 0x0000000800057882 */ /* 0x000fca0000000000 */
[----:B------:R-:W-:Y:S04]  /*01c0*/  DEPBAR.LE SB0, 0x36 ;  /* 0x00008d800000791a */ /* 0x000fe80000000000 */
[----:B------:R-:W0:Y:S02]  /*01d0*/  UTCATOMSWS.FIND_AND_SET.ALIGN UP0, UR5, UR5 ;  /* 0x00000005000575e3 */ /* 0x000e240008000800 */
[----:B0-----:R-:W-:-:S04]  /*01e0*/  PLOP3.LUT P1, PT, PT, PT, UP0, 0x80, 0x8 ;  /* 0x000000000008781c */ /* 0x001fc80003f2f008 */
[----:B------:R-:W-:-:S04]  /*01f0*/  SEL R0, RZ, 0xffffffff, !P1 ;  /* 0xffffffffff007807 */ /* 0x000fc80004800000 */
[----:B------:R-:W-:Y:S02]  /*0200*/  ISETP.NE.AND P1, PT, R0, RZ, PT ;  /* 0x000000ff0000720c */ /* 0x000fe40003f25270 */
[----:B------:R-:W-:-:S11]  /*0210*/  MOV R0, UR5 ;  /* 0x0000000500007c02 */ /* 0x000fd60008000f00 */
[----:B------:R-:W-:Y:S05]  /*0220*/  @!P1 BRA `(.L_x_4) ;  /* 0xfffffffc00dc9947 */ /* 0x000fea000383ffff */
.L_x_3:
[----:B------:R-:W-:Y:S01]  /*0230*/  IADD3 R3, PT, PT, R0, 0x10, RZ ;  /* 0x0000001000037810 */ /* 0x000fe20007ffe0ff */
[----:B------:R-:W-:Y:S01]  /*0240*/  UMOV UR5, 0x50 ;  /* 0x0000005000057882 */ /* 0x000fe20000000000 */
[----:B------:R-:W-:Y:S01]  /*0250*/  SHF.L.U32 R2, R5, R0, RZ ;  /* 0x0000000005027219 */ /* 0x000fe200000006ff */
[----:B------:R-:W-:Y:S01]  /*0260*/  ULEA UR5, UR6, UR5, 0x18 ;  /* 0x0000000506057291 */ /* 0x000fe2000f8ec0ff */
[----:B------:R-:W-:Y:S02]  /*0270*/  SHF.L.U32 R3, R4, R3, RZ ;  /* 0x0000000304037219 */ /* 0x000fe400000006ff */
[----:B------:R-:W-:Y:S02]  /*0280*/  SHF.L.U32 R0, R0, 0x5, RZ ;  /* 0x0000000500007819 */ /* 0x000fe400000006ff */
[----:B------:R-:W-:-:S05]  /*0290*/  LOP3.LUT R2, R3, R2, RZ, 0xfc, !PT ;  /* 0x0000000203027212 */ /* 0x000fca00078efcff */
[----:B------:R0:W-:Y:S04]  /*02a0*/  ATOMS.OR RZ, [UR5], R2 ;  /* 0x00000002ffff798c */ /* 0x0001e8000b000005 */
[----:B------:R0:W-:Y:S01]  /*02b0*/  STS [UR4], R0 ;  /* 0x00000000ff007988 */ /* 0x0001e20008000804 */
[----:B------:R-:W-:Y:S05]  /*02c0*/  BRA `(.L_x_2) ;  /* 0x0000000000107947 */ /* 0x000fea0003800000 */
.L_x_1:
[----:B------:R-:W-:Y:S02]  /*02d0*/  MOV R0, 0xffffffff ;  /* 0xffffffff00007802 */ /* 0x000fe40000000f00 */
[----:B------:R-:W-:-:S03]  /*02e0*/  MOV R2, 0x310 ;  /* 0x0000031000027802 */ /* 0x000fc60000000f00 */
[----:B------:R0:W-:Y:S04]  /*02f0*/  STS [UR4], R0 ;  /* 0x00000000ff007988 */ /* 0x0001e80008000804 */
[----:B0-----:R-:W-:Y:S05]  /*0300*/  CALL.REL.NOINC `($__internal_1_$__cuda_sm10x_tcgen05_guardrail_trap_phase_invalid_during_alloc) ;  /* 0x000000e400507944 */ /* 0x001fea0003c00000 */
.L_x_2:
[----:B------:R-:W-:Y:S05]  /*0310*/  WARPSYNC.ALL ;  /* 0x0000000000007948 */ /* 0x000fea0003800000 */
[----:B------:R-:W-:Y:S01]  /*0320*/  NOP ;  /* 0x0000000000007918 */ /* 0x000fe20000000000 */
.L_x_0:
[----:B------:R-:W1:Y:S01]  /*0330*/  S2UR UR8, SR_CgaCtaId ;  /* 0x00000000000879c3 */ /* 0x000e620000008800 */
[----:B------:R-:W2:Y:S01]  /*0340*/  S2R R3, SR_CTAID.X ;  /* 0x0000000000037919 */ /* 0x000ea20000002500 */
[----:B------:R-:W3:Y:S01]  /*0350*/  LDCU.64 UR4, c[0x0][0x3b0] ;  /* 0x00007600ff0477ac */ /* 0x000ee20008000a00 */
[----:B------:R-:W-:Y:S01]  /*0360*/  LOP3.LUT R248, R252, 0x7f, RZ, 0xc0, !PT ;  /* 0x0000007ffcf87812 */ /* 0x000fe200078ec0ff */
[----:B------:R-:W-:Y:S01]  /*0370*/  UMOV UR28, 0x400 ;  /* 0x00000400001c7882 */ /* 0x000fe20000000000 */
[----:B------:R-:W4:Y:S03]  /*0380*/  LDCU.64 UR6, c[0x0][0x3b0] ;  /* 0x00007600ff0677ac */ /* 0x000f260008000a00 */
[----:B------:R-:W3:Y:S01]  /*0390*/  S2UR UR29, SR_CTAID.Y ;  /* 0x00000000001d79c3 */ /* 0x000ee20000002600 */
[----:B------:R-:W0:Y:S07]  /*03a0*/  LDCU.64 UR32, c[0x0][0x358] ;  /* 0x00006b00ff2077ac */ /* 0x000e2e0008000a00 */
[----:B------:R-:W0:Y:S01]  /*03b0*/  LDC.64 R6, c[0x0][0x380] ;  /* 0x0000e000ff067b82 */ /* 0x000e220000000a00 */
[----:B-1----:R-:W-:-:S07]  /*03c0*/  ULEA UR28, UR8, UR28, 0x18 ;  /* 0x0000001c081c7291 */ /* 0x002fce000f8ec0ff */
[----:B------:R-:W-:Y:S08]  /*03d0*/  BAR.SYNC.DEFER_BLOCKING 0x0 ;  /* 0x0000000000007b1d */ /* 0x000ff00000010000 */
[----:B------:R-:W1:Y:S01]  /*03e0*/  LDC.64 R246, c[0x0][0x380] ;  /* 0x0000e000fff67b82 */ /* 0x000e620000000a00 */
[----:B---3--:R-:W-:Y:S01]  /*03f0*/  UIMAD UR4, UR29, UR4, URZ ;  /* 0x000000041d0472a4 */ /* 0x008fe2000f8e02ff */
[----:B--2---:R-:W-:Y:S01]  /*0400*/  LEA R250, R3, R248, 0x7 ;  /* 0x000000f803fa7211 */ /* 0x004fe200078e38ff */
[----:B----4-:R-:W-:-:S02]  /*0410*/  UIMAD UR6, UR29, UR6, URZ ;  /* 0x000000061d0672a4 */ /* 0x010fc4000f8e02ff */
[----:B------:R-:W-:Y:S02]  /*0420*/  USHF.L.U32 UR9, UR4, 0x1, URZ ;  /* 0x0000000104097899 */ /* 0x000fe400080006ff */
[C---:B0-----:R-:W-:Y:S01]  /*0430*/  IMAD R0, R250.reuse, UR5, RZ ;  /* 0x00000005fa007c24 */ /* 0x041fe2000f8e02ff */
[----:B------:R-:W0:Y:S01]  /*0440*/  LDC R38, c[0x0][0x3b8] ;  /* 0x0000ee00ff267b82 */ /* 0x000e220000000800 */
[----:B------:R-:W-:Y:S01]  /*0450*/  IMAD R4, R250, UR7, RZ ;  /* 0x00000007fa047c24 */ /* 0x000fe2000f8e02ff */
[----:B------:R-:W-:Y:S02]  /*0460*/  UIMAD.WIDE UR4, UR4, 0x2, URZ ;  /* 0x00000002040478a5 */ /* 0x000fe4000f8e02ff */
[C---:B------:R-:W-:Y:S01]  /*0470*/  SHF.L.U32 R3, R0.reuse, 0x1, RZ ;  /* 0x0000000100037819 */ /* 0x040fe200000006ff */
[----:B------:R-:W-:Y:S01]  /*0480*/  IMAD.HI R0, R0, 0x2, RZ ;  /* 0x0000000200007827 */ /* 0x000fe200078e02ff */
[----:B------:R-:W-:Y:S01]  /*0490*/  USHF.L.U32 UR7, UR6, 0x1, URZ ;  /* 0x0000000106077899 */ /* 0x000fe200080006ff */
[----:B------:R-:W-:-:S02]  /*04a0*/  SHF.L.U32 R5, R4, 0x1, RZ ;  /* 0x0000000104057819 */ /* 0x000fc400000006ff */
[----:B------:R-:W-:Y:S01]  /*04b0*/  IADD3 R2, P2, P1, R3, UR9, R6 ;  /* 0x0000000903027c10 */ /* 0x000fe2000f95e006 */
[----:B------:R-:W2:Y:S01]  /*04c0*/  LDS R249, [UR28] ;  /* 0x0000001cfff97984 */ /* 0x000ea20008000800 */
[----:B------:R-:W-:Y:S02]  /*04d0*/  IMAD.HI R54, R4, 0x2, RZ ;  /* 0x0000000204367827 */ /* 0x000fe400078e02ff */
[----:B------:R-:W-:Y:S01]  /*04e0*/  IADD3.X R3, PT, PT, R0, UR5, R7, P2, P1 ;  /* 0x0000000500037c10 */ /* 0x000fe200097e2407 */
[----:B------:R-:W-:Y:S01]  /*04f0*/  BAR.SYNC.DEFER_BLOCKING 0x0 ;  /* 0x0000000000007b1d */ /* 0x000fe20000010000 */
[----:B------:R-:W-:Y:S01]  /*0500*/  UIMAD.WIDE UR4, UR6, 0x2, URZ ;  /* 0x00000002060478a5 */ /* 0x000fe2000f8e02ff */
[----:B-1----:R-:W-:Y:S01]  /*0510*/  IADD3 R246, P1, P2, R5, UR7, R246 ;  /* 0x0000000705f67c10 */ /* 0x002fe2000fa3e0f6 */
[----:B0-----:R-:W-:-:S04]  /*0520*/  IMAD R5, R38, 0xf0, RZ ;  /* 0x000000f026057824 */ /* 0x001fc800078e02ff */
[----:B------:R-:W-:Y:S01]  /*0530*/  IADD3.X R54, PT, PT, R54, UR5, R247, P1, P2 ;  /* 0x0000000536367c10 */ /* 0x000fe20008fe44f7 */
[C---:B------:R-:W-:Y:S02]  /*0540*/  IMAD R7, R38.reuse, 0xf2, RZ ;  /* 0x000000f226077824 */ /* 0x040fe400078e02ff */
[C---:B------:R-:W-:Y:S01]  /*0550*/  IMAD R11, R38.reuse, 0xf6, RZ ;  /* 0x000000f6260b7824 */ /* 0x040fe200078e02ff */
[-C--:B------:R-:W-:Y:S01]  /*0560*/  IADD3 RZ, P2, PT, R5, R246.reuse, RZ ;  /* 0x000000f605ff7210 */ /* 0x080fe20007f5e0ff */
[C---:B------:R-:W-:Y:S01]  /*0570*/  IMAD R9, R38.reuse, 0xf4, RZ ;  /* 0x000000f426097824 */ /* 0x040fe200078e02ff */
[C---:B------:R-:W-:Y:S01]  /*0580*/  SHF.L.U32 R5, R38.reuse, 0x4, RZ ;  /* 0x0000000426057819 */ /* 0x040fe200000006ff */
[C---:B------:R-:W-:Y:S01]  /*0590*/  IMAD R15, R38.reuse, 0x50, RZ ;  /* 0x00000050260f7824 */ /* 0x040fe200078e02ff */
[CC--:B------:R-:W-:Y:S01]  /*05a0*/  LEA R4, P5, R38.reuse, R246.reuse, 0x5 ;  /* 0x000000f626047211 */ /* 0x0c0fe200078a28ff */
[C---:B------:R-:W-:Y:S01]  /*05b0*/  IMAD R72, R38.reuse, 0x48, RZ ;  /* 0x0000004826487824 */ /* 0x040fe200078e02ff */
[----:B------:R0:W5:Y:S01]  /*05c0*/  LDG.E.U16 R0, desc[UR32][R2.64] ;  /* 0x0000002002007981 */ /* 0x000162000c1e1500 */
[-C--:B------:R-:W-:Y:S01]  /*05d0*/  IADD3 RZ, P6, PT, R7, R246.reuse, RZ ;  /* 0x000000f607ff7210 */ /* 0x080fe20007fde0ff */
[C---:B------:R-:W-:Y:S01]  /*05e0*/  IMAD R13, R38.reuse, 0xa0, RZ ;  /* 0x000000a0260d7824 */ /* 0x040fe200078e02ff */
[-C--:B------:R-:W-:Y:S01]  /*05f0*/  IADD3 RZ, P3, PT, R11, R246.reuse, RZ ;  /* 0x000000f60bff7210 */ /* 0x080fe20007f7e0ff */
[C---:B------:R-:W-:Y:S01]  /*0600*/  IMAD R11, R38.reuse, 0x90, RZ ;  /* 0x00000090260b7824 */ /* 0x040fe200078e02ff */
[C---:B------:R-:W-:Y:S01]  /*0610*/  SHF.L.U32 R7, R38.reuse, 0x5, RZ ;  /* 0x0000000526077819 */ /* 0x040fe200000006ff */
[C---:B------:R-:W-:Y:S01]  /*0620*/  IMAD R45, R38.reuse, 0x28, RZ ;  /* 0x00000028262d7824 */ /* 0x040fe200078e02ff */
[----:B------:R-:W-:Y:S01]  /*0630*/  IADD3 RZ, P1, PT, R9, R246, RZ ;  /* 0x000000f609ff7210 */ /* 0x000fe20007f3e0ff */
[C---:B------:R-:W-:Y:S01]  /*0640*/  IMAD R17, R38.reuse, 0xb0, RZ ;  /* 0x000000b026117824 */ /* 0x040fe200078e02ff */
[----:B------:R-:W-:Y:S01]  /*0650*/  LEA.HI.X.SX32 R5, R5, R54, 0x1, P5 ;  /* 0x0000003605057211 */ /* 0x000fe200028f0eff */
[C---:B------:R-:W-:Y:S01]  /*0660*/  IMAD R21, R38.reuse, 0x30, RZ ;  /* 0x0000003026157824 */ /* 0x040fe200078e02ff */
[C---:B0-----:R-:W-:Y:S01]  /*0670*/  SHF.L.U32 R3, R38.reuse, 0x3, RZ ;  /* 0x0000000326037819 */ /* 0x041fe200000006ff */
[C---:B------:R-:W-:Y:S01]  /*0680*/  IMAD R128, R38.reuse, 0x58, RZ ;  /* 0x0000005826807824 */ /* 0x040fe200078e02ff */
[C---:B------:R-:W-:Y:S01]  /*0690*/  LEA R2, P4, R38.reuse, R246, 0x4 ;  /* 0x000000f626027211 */ /* 0x040fe200078820ff */
[C---:B------:R-:W-:Y:S01]  /*06a0*/  IMAD R23, R38.reuse, 0x60, RZ ;  /* 0x0000006026177824 */ /* 0x040fe200078e02ff */
[C---:B------:R-:W-:Y:S01]  /*06b0*/  SHF.L.U32 R9, R38.reuse, 0x6, RZ ;  /* 0x0000000626097819 */ /* 0x040fe200000006ff */
[C---:B------:R-:W-:Y:S01]  /*06c0*/  IMAD R126, R38.reuse, 0x18, RZ ;  /* 0x00000018267e7824 */ /* 0x040fe200078e02ff */
[----:B------:R-:W-:Y:S01]  /*06d0*/  LEA.HI.X.SX32 R3, R3, R54, 0x1, P4 ;  /* 0x0000003603037211 */ /* 0x000fe200020f0eff */
[C---:B------:R-:W-:Y:S01]  /*06e0*/  IMAD R25, R38.reuse, 0xc0, RZ ;  /* 0x000000c026197824 */ /* 0x040fe200078e02ff */
[CC--:B------:R-:W-:Y:S01]  /*06f0*/  LEA R6, P4, R38.reuse, R246.reuse, 0x6 ;  /* 0x000000f626067211 */ /* 0x0c0fe200078830ff */
[C---:B------:R-:W-:Y:S01]  /*0700*/  IMAD R27, R38.reuse, 0xd0, RZ ;  /* 0x000000d0261b7824 */ /* 0x040fe200078e02ff */
[C---:B------:R-:W-:Y:S01]  /*0710*/  LEA R8, P5, R38.reuse, R246, 0x7 ;  /* 0x000000f626087211 */ /* 0x040fe200078a38ff */
[C---:B------:R-:W-:Y:S01]  /*0720*/  IMAD R29, R38.reuse, 0x38, RZ ;  /* 0x00000038261d7824 */ /* 0x040fe200078e02ff */
[----:B------:R-:W-:Y:S01]  /*0730*/  LEA.HI.X.SX32 R7, R7, R54, 0x1, P4 ;  /* 0x0000003607077211 */ /* 0x000fe200020f0eff */
[C---:B------:R-:W-:Y:S01]  /*0740*/  IMAD R76, R38.reuse, 0x68, RZ ;  /* 0x00000068264c7824 */ /* 0x040fe200078e02ff */
[----:B------:R-:W-:Y:S01]  /*0750*/  IADD3 R10, P4, PT, R11, R246, RZ ;  /* 0x000000f60b0a7210 */ /* 0x000fe20007f9e0ff */
[C---:B------:R-:W-:Y:S01]  /*0760*/  IMAD R31, R38.reuse, 0x70, RZ ;  /* 0x00000070261f7824 */ /* 0x040fe200078e02ff */
[----:B------:R-:W-:Y:S01]  /*0770*/  LEA.HI.X.SX32 R9, R9, R54, 0x1, P5 ;  /* 0x0000003609097211 */ /* 0x000fe200028f0eff */
[C---:B------:R-:W-:Y:S01]  /*0780*/  IMAD R161, R38.reuse, 0x1c, RZ ;  /* 0x0000001c26a17824 */ /* 0x040fe200078e02ff */
[----:B------:R-:W-:Y:S01]  /*0790*/  IADD3 R12, P5, PT, R15, R246, RZ ;  /* 0x000000f60f0c7210 */ /* 0x000fe20007fbe0ff */
[----:B------:R-:W-:Y:S01]  /*07a0*/  IMAD R247, R38, 0xe0, RZ ;  /* 0x000000e026f77824 */ /* 0x000fe200078e02ff */
[----:B------:R-:W-:Y:S01]  /*07b0*/  LEA.HI.X.SX32 R11, R72, R54, 0x1, P4 ;  /* 0x00000036480b7211 */ /* 0x000fe200020f0eff */
[C---:B------:R-:W-:Y:S01]  /*07c0*/  IMAD R39, R38.reuse, 0x82, RZ ;  /* 0x0000008226277824 */ /* 0x040fe200078e02ff */
[----:B------:R-:W-:Y:S01]  /*07d0*/  IADD3 R14, P4, PT, R13, R246, RZ ;  /* 0x000000f60d0e7210 */ /* 0x000fe20007f9e0ff */
        /* <DEDUP_REMOVED lines=35> */
[C---:B------:R-:W-:Y:S01]  /*0a10*/  LEA R33, R38.reuse, R38, 0x6 ;  /* 0x0000002626217211 */ /* 0x040fe200078e30ff */
[C---:B------:R-:W-:Y:S01]  /*0a20*/  IMAD R93, R38.reuse, 0x62, RZ ;  /* 0x00000062265d7824 */ /* 0x040fe200078e02ff */
[----:B------:R-:W-:Y:S01]  /*0a30*/  IADD3 R32, P5, PT, R39, R246, RZ ;  /* 0x000000f627207210 */ /* 0x000fe20007fbe0ff */
[C---:B------:R-:W-:Y:S01]  /*0a40*/  IMAD R83, R38.reuse, 0x42, RZ ;  /* 0x0000004226537824 */ /* 0x040fe200078e02ff */
[----:B------:R-:W-:Y:S01]  /*0a50*/  LEA.HI.X.SX32 R31, R31, R54, 0x1, P4 ;  /* 0x000000361f1f7211 */ /* 0x000fe200020f0eff */
[----:B------:R-:W-:Y:S01]  /*0a60*/  IMAD R89, R38, 0x52, RZ ;  /* 0x0000005226597824 */ /* 0x000fe200078e02ff */
[----:B------:R-:W-:Y:S01]  /*0a70*/  IADD3 R34, P4, PT, R34, R246, RZ ;  /* 0x000000f622227210 */ /* 0x000fe20007f9e0ff */
[C---:B------:R-:W-:Y:S01]  /*0a80*/  IMAD R63, R38.reuse, 0x31, RZ ;  /* 0x00000031263f7824 */ /* 0x040fe200078e02ff */
[----:B------:R-:W-:Y:S01]  /*0a90*/  LEA.HI.X.SX32 R33, R33, R54, 0x1, P5 ;  /* 0x0000003621217211 */ /* 0x000fe200028f0eff */
[----:B------:R-:W-:Y:S01]  /*0aa0*/  IMAD R71, R38, 0xa, RZ ;  /* 0x0000000a26477824 */ /* 0x000fe200078e02ff */
[----:B------:R-:W-:Y:S01]  /*0ab0*/  IADD3 R36, P5, PT, R36, R246, RZ ;  /* 0x000000f624247210 */ /* 0x000fe20007fbe0ff */
[----:B------:R-:W-:Y:S01]  /*0ac0*/  IMAD R61, R38, 0x29, RZ ;  /* 0x00000029263d7824 */ /* 0x000fe200078e02ff */
[----:B------:R-:W-:Y:S01]  /*0ad0*/  LEA.HI.X.SX32 R39, R130, R54, 0x1, P2 ;  /* 0x0000003682277211 */ /* 0x000fe200010f0eff */
[----:B------:R-:W-:Y:S01]  /*0ae0*/  IMAD R97, R38, 0x72, RZ ;  /* 0x0000007226617824 */ /* 0x000fe200078e02ff */
        /* <DEDUP_REMOVED lines=15> */
[C---:B------:R-:W-:Y:S01]  /*0be0*/  IMAD R88, R38.reuse, 0xa4, RZ ;  /* 0x000000a426587824 */ /* 0x040fe200078e02ff */
[----:B------:R-:W-:Y:S01]  /*0bf0*/  IADD3 R48, P4, PT, R45, R246, RZ ;  /* 0x000000f62d307210 */ /* 0x000fe20007f9e0ff */
[C---:B------:R-:W-:Y:S01]  /*0c00*/  IMAD R87, R38.reuse, 0xc4, RZ ;  /* 0x000000c426577824 */ /* 0x040fe200078e02ff */
[-C--:B------:R-:W-:Y:S01]  /*0c10*/  LEA.HI.X.SX32 R45, R47, R54.reuse, 0x1, P5 ;  /* 0x000000362f2d7211 */ /* 0x080fe200028f0eff */
[C---:B------:R-:W-:Y:S01]  /*0c20*/  IMAD R176, R38.reuse, 0x4a, RZ ;  /* 0x0000004a26b07824 */ /* 0x040fe200078e02ff */
[-C--:B------:R-:W-:Y:S01]  /*0c30*/  LEA.HI.X.SX32 R47, R55, R54.reuse, 0x1, P2 ;  /* 0x00000036372f7211 */ /* 0x080fe200010f0eff */
[C---:B------:R-:W-:Y:S01]  /*0c40*/  IMAD R94, R38.reuse, 0xd4, RZ ;  /* 0x000000d4265e7824 */ /* 0x040fe200078e02ff */
[----:B------:R-:W-:Y:S01]  /*0c50*/  LEA.HI.X.SX32 R55, R67, R54, 0x1, P6 ;  /* 0x0000003643377211 */ /* 0x000fe200030f0eff */
[C---:B------:R-:W-:Y:S01]  /*0c60*/  IMAD R91, R38.reuse, 0xe4, RZ ;  /* 0x000000e4265b7824 */ /* 0x040fe200078e02ff */
[----:B------:R-:W-:Y:S01]  /*0c70*/  IADD3 R56, P6, PT, R111, R246, RZ ;  /* 0x000000f66f387210 */ /* 0x000fe20007fde0ff */
[C---:B------:R-:W-:Y:S01]  /*0c80*/  IMAD R79, R38.reuse, 0xd, RZ ;  /* 0x0000000d264f7824 */ /* 0x040fe200078e02ff */
[C---:B------:R-:W-:Y:S01]  /*0c90*/  LEA R51, R38.reuse, R38, 0x3 ;  /* 0x0000002626337211 */ /* 0x040fe200078e18ff */
[C---:B------:R-:W-:Y:S01]  /*0ca0*/  IMAD R95, R38.reuse, 0x96, RZ ;  /* 0x00000096265f7824 */ /* 0x040fe200078e02ff */
[----:B------:R-:W-:Y:S01]  /*0cb0*/  IADD3 R50, P5, PT, R75, R246, RZ ;  /* 0x000000f64b327210 */ /* 0x000fe20007fbe0ff */
[C---:B------:R-:W-:Y:S01]  /*0cc0*/  IMAD R182, R38.reuse, 0x6a, RZ ;  /* 0x0000006a26b67824 */ /* 0x040fe200078e02ff */
[C---:B------:R-:W-:Y:S01]  /*0cd0*/  LEA R53, R38.reuse, R38, 0x4 ;  /* 0x0000002626357211 */ /* 0x040fe200078e20ff */
        /* <DEDUP_REMOVED lines=17> */
[C---:B------:R-:W-:Y:S01]  /*0df0*/  SHF.L.U32 R85, R38.reuse, 0x1, RZ ;  /* 0x0000000126557819 */ /* 0x040fe200000006ff */
        /* <DEDUP_REMOVED lines=23> */
[C---:B------:R-:W-:Y:S01]  /*0f70*/  LEA.HI.X.SX32 R67, R38.reuse, R54, 0x1, P2 ;  /* 0x0000003626437211 */ /* 0x040fe200010f0eff */
[----:B------:R-:W-:Y:S01]  /*0f80*/  IMAD R163, R38, 0x26, RZ ;  /* 0x0000002626a37824 */ /* 0x000fe200078e02ff */
[----:B------:R-:W-:Y:S01]  /*0f90*/  IADD3 R72, P2, PT, R72, R246, RZ ;  /* 0x000000f648487210 */ /* 0x000fe20007f5e0ff */
[C---:B------:R-:W-:Y:S01]  /*0fa0*/  IMAD R157, R38.reuse, 0x54, RZ ;  /* 0x00000054269d7824 */ /* 0x040fe200078e02ff */
[----:B------:R-:W-:Y:S01]  /*0fb0*/  LEA.HI.X.SX32 R75, R75, R54, 0x1, P6 ;  /* 0x000000364b4b7211 */ /* 0x000fe200030f0eff */
[C---:B------:R-:W-:Y:S01]  /*0fc0*/  IMAD R135, R38.reuse, 0xb, RZ ;  /* 0x0000000b26877824 */ /* 0x040fe200078e02ff */
[----:B------:R-:W-:Y:S01]  /*0fd0*/  IADD3 R80, P6, PT, R77, R246, RZ ;  /* 0x000000f64d507210 */ /* 0x000fe20007fde0ff */
[C---:B------:R-:W-:Y:S01]  /*0fe0*/  IMAD R173, R38.reuse, 0x36, RZ ;  /* 0x0000003626ad7824 */ /* 0x040fe200078e02ff */
[----:B------:R-:W-:Y:S01]  /*0ff0*/  LEA.HI.X.SX32 R71, R71, R54, 0x1, P5 ;  /* 0x0000003647477211 */ /* 0x000fe200028f0eff */
[----:B------:R-:W-:Y:S01]  /*1000*/  IMAD R137, R38, 0x13, RZ ;  /* 0x0000001326897824 */ /* 0x000fe200078e02ff */
[----:B------:R-:W-:Y:S01]  /*1010*/  IADD3 R76, P5, PT, R76, R246, RZ ;  /* 0x000000f64c4c7210 */ /* 0x000fe20007fbe0ff */
[C---:B------:R-:W-:Y:S01]  /*1020*/  IMAD R211, R38.reuse, 0x46, RZ ;  /* 0x0000004626d37824 */ /* 0x040fe200078e02ff */
[-C--:B------:R-:W-:Y:S01]  /*1030*/  LEA.HI.X.SX32 R49, R49, R54.reuse, 0x1, P4 ;  /* 0x0000003631317211 */ /* 0x080fe200020f0eff */
[C---:B------:R-:W-:Y:S01]  /*1040*/  IMAD R217, R38.reuse, 0x56, RZ ;  /* 0x0000005626d97824 */ /* 0x040fe200078e02ff */
[----:B------:R-:W-:Y:S01]  /*1050*/  LEA.HI.X.SX32 R73, R73, R54, 0x1, P2 ;  /* 0x0000003649497211 */ /* 0x000fe200010f0eff */
[C---:B------:R-:W-:Y:S01]  /*1060*/  IMAD R114, R38.reuse, 0xa6, RZ ;  /* 0x000000a626727824 */ /* 0x040fe200078e02ff */
[CC--:B------:R-:W-:Y:S01]  /*1070*/  IADD3 R78, P4, PT, R81.reuse, R246.reuse, RZ ;  /* 0x000000f6514e7210 */ /* 0x0c0fe20007f9e0ff */
        /* <DEDUP_REMOVED lines=14> */
[----:B------:R-:W-:Y:S01]  /*1160*/  IMAD R127, R38, 0xc, RZ ;  /* 0x0000000c267f7824 */ /* 0x000fe200078e02ff */
        /* <DEDUP_REMOVED lines=10> */
[----:B------:R-:W-:Y:S01]  /*1210*/  LEA.HI.X.SX32 R79, R79, R54, 0x1, P4 ;  /* 0x000000364f4f7211 */ /* 0x000fe200020f0eff */
[C---:B------:R-:W-:Y:S01]  /*1220*/  IMAD R154, R38.reuse, 0x98, RZ ;  /* 0x00000098269a7824 */ /* 0x040fe200078e02ff */
[-C--:B------:R-:W-:Y:S01]  /*1230*/  IADD3 R100, P2, PT, R95, R246.reuse, RZ ;  /* 0x000000f65f647210 */ /* 0x080fe20007f5e0ff */
[C---:B------:R-:W-:Y:S01]  /*1240*/  IMAD R156, R38.reuse, 0xa8, RZ ;  /* 0x000000a8269c7824 */ /* 0x040fe200078e02ff */
[C---:B------:R-:W-:Y:S01]  /*1250*/  LEA R84, P4, R38.reuse, R246, 0x2 ;  /* 0x000000f626547211 */ /* 0x040fe200078810ff */
        /* <DEDUP_REMOVED lines=51> */
[-C--:B------:R-:W-:Y:S01]  /*1590*/  LEA.HI.X.SX32 R125, R125, R54.reuse, 0x1, P4 ;  /* 0x000000367d7d7211 */ /* 0x080fe200020f0eff */
[----:B------:R-:W-:Y:S01]  /*15a0*/  IMAD R225, R38, 0x6e, RZ ;  /* 0x0000006e26e17824 */ /* 0x000fe200078e02ff */
[----:B------:R-:W-:Y:S01]  /*15b0*/  LEA.HI.X.SX32 R107, R184, R54, 0x1, P1 ;  /* 0x00000036b86b7211 */ /* 0x000fe200008f0eff */
[C---:B------:R-:W-:Y:S01]  /*15c0*/  IMAD R228, R38.reuse, 0xec, RZ ;  /* 0x000000ec26e47824 */ /* 0x040fe200078e02ff */
[-C--:B------:R-:W-:Y:S01]  /*15d0*/  IADD3 R136, P4, PT, R163, R246.reuse, RZ ;  /* 0x000000f6a3887210 */ /* 0x080fe20007f9e0ff */
        /* <DEDUP_REMOVED lines=24> */
[----:B------:R-:W0:Y:S01]  /*1760*/  LDCU.64 UR4, c[0x0][0x3b0] ;  /* 0x00007600ff0477ac */ /* 0x000e220008000a00 */
[----:B------:R-:W-:Y:S01]  /*1770*/  IADD3 R146, P3, PT, R120, R246, RZ ;  /* 0x000000f678927210 */ /* 0x000fe20007f7e0ff */
[C---:B------:R-:W-:Y:S01]  /*1780*/  IMAD R191, R38.reuse, 0x4d, RZ ;  /* 0x0000004d26bf7824 */ /* 0x040fe200078e02ff */
[-C--:B------:R-:W-:Y:S01]  /*1790*/  LEA.HI.X.SX32 R143, R143, R54.reuse, 0x1, P4 ;  /* 0x000000368f8f7211 */ /* 0x080fe200020f0eff */
[C---:B------:R-:W-:Y:S01]  /*17a0*/  IMAD R251, R38.reuse, 0xea, RZ ;  /* 0x000000ea26fb7824 */ /* 0x040fe200078e02ff */
[-C--:B------:R-:W-:Y:S01]  /*17b0*/  LEA.HI.X.SX32 R101, R101, R54.reuse, 0x1, P2 ;  /* 0x0000003665657211 */ /* 0x080fe200010f0eff */
[----:B------:R-:W5:Y:S01]  /*17c0*/  LDG.E.U16 R6, desc[UR32][R6.64] ;  /* 0x0000002006067981 */ /* 0x000f62000c1e1500 */
[----:B------:R-:W-:Y:S01]  /*17d0*/  LEA.HI.X.SX32 R115, R115, R54, 0x1, P1 ;  /* 0x0000003673737211 */ /* 0x000fe200008f0eff */
[C---:B------:R-:W-:Y:S01]  /*17e0*/  IMAD R203, R38.reuse, 0x6d, RZ ;  /* 0x0000006d26cb7824 */ /* 0x040fe200078e02ff */
[-C--:B------:R-:W-:Y:S01]  /*17f0*/  IADD3 R148, P4, PT, R127, R246.reuse, RZ ;  /* 0x000000f67f947210 */ /* 0x080fe20007f9e0ff */
[----:B------:R-:W-:Y:S01]  /*1800*/  IMAD R239, R38, 0xac, RZ ;  /* 0x000000ac26ef7824 */ /* 0x000fe200078e02ff */
[-C--:B------:R-:W-:Y:S01]  /*1810*/  IADD3 R126, P2, PT, R126, R246.reuse, RZ ;  /* 0x000000f67e7e7210 */ /* 0x080fe20007f5e0ff */
[----:B------:R-:W-:Y:S01]  /*1820*/  IMAD R205, R38, 0x75, RZ ;  /* 0x0000007526cd7824 */ /* 0x000fe200078e02ff */
[----:B------:R-:W-:Y:S01]  /*1830*/  IADD3 R128, P1, PT, R128, R246, RZ ;  /* 0x000000f680807210 */ /* 0x000fe20007f3e0ff */
[C---:B------:R-:W-:Y:S01]  /*1840*/  IMAD R237, R38.reuse, 0xbc, RZ ;  /* 0x000000bc26ed7824 */ /* 0x040fe200078e02ff */
[-C--:B------:R-:W-:Y:S01]  /*1850*/  LEA.HI.X.SX32 R117, R117, R54.reuse, 0x1, P6 ;  /* 0x0000003675757211 */ /* 0x080fe200030f0eff */
[C---:B------:R-:W-:Y:S01]  /*1860*/  IMAD R230, R38.reuse, 0x7e, RZ ;  /* 0x0000007e26e67824 */ /* 0x040fe200078e02ff */
[----:B------:R-:W-:Y:S01]  /*1870*/  LEA.HI.X.SX32 R145, R145, R54, 0x1, P5 ;  /* 0x0000003691917211 */ /* 0x000fe200028f0eff */
[----:B------:R-:W-:Y:S01]  /*1880*/  IMAD R231, R38, 0xdc, RZ ;  /* 0x000000dc26e77824 */ /* 0x000fe200078e02ff */
[-C--:B------:R-:W-:Y:S01]  /*1890*/  IADD3 R130, P6, PT, R130, R246.reuse, RZ ;  /* 0x000000f682827210 */ /* 0x080fe20007fde0ff */
        /* <DEDUP_REMOVED lines=12> */
[----:B------:R-:W-:Y:S01]  /*1960*/  IMAD R247, R38, 0xee, RZ ;  /* 0x000000ee26f77824 */ /* 0x000fe200078e02ff */
[----:B------:R-:W-:Y:S01]  /*1970*/  LEA.HI.X.SX32 R129, R129, R54, 0x1, P1 ;  /* 0x0000003681817211 */ /* 0x000fe200008f0eff */
[----:B------:R-:W5:Y:S01]  /*1980*/  LDG.E.U16 R2, desc[UR32][R2.64] ;  /* 0x0000002002027981 */ /* 0x000f62000c1e1500 */
[----:B------:R-:W-:-:S02]  /*1990*/  IADD3 R156, P2, PT, R156, R246, RZ ;  /* 0x000000f69c9c7210 */ /* 0x000fc40007f5e0ff */
[----:B------:R-:W-:Y:S01]  /*19a0*/  IADD3 R160, P1, PT, R131, R246, RZ ;  /* 0x000000f683a07210 */ /* 0x000fe20007f3e0ff */
[----:B------:R1:W5:Y:S01]  /*19b0*/  LDG.E.U16 R7, desc[UR32][R126.64] ;  /* 0x000000207e077981 */ /* 0x000362000c1e1500 */
[-C--:B------:R-:W-:Y:S02]  /*19c0*/  LEA.HI.X.SX32 R131, R186, R54.reuse, 0x1, P6 ;  /* 0x00000036ba837211 */ /* 0x080fe400030f0eff */
[----:B------:R-:W-:Y:S02]  /*19d0*/  LEA.HI.X.SX32 R151, R151, R54, 0x1, P5 ;  /* 0x0000003697977211 */ /* 0x000fe400028f0eff */
[CC--:B------:R-:W-:Y:S02]  /*19e0*/  LEA R215, R38.reuse, -R38.reuse, 0x5 ;  /* 0x8000002626d77211 */ /* 0x0c0fe400078e28ff */
[C---:B------:R-:W-:Y:S02]  /*19f0*/  LEA R195, R38.reuse, -R38, 0x4 ;  /* 0x8000002626c37211 */ /* 0x040fe400078e20ff */
[----:B------:R-:W-:Y:S01]  /*1a00*/  SHF.L.U32 R159, R38, 0x2, RZ ;  /* 0x00000002269f7819 */ /* 0x000fe200000006ff */
[----:B-1----:R-:W1:Y:S01]  /*1a10*/  LDC.64 R126, c[0x0][0x380] ;  /* 0x0000e000ff7e7b82 */ /* 0x002e620000000a00 */
[----:B------:R-:W-:-:S02]  /*1a20*/  IADD3 R162, P6, PT, R155, R246, RZ ;  /* 0x000000f69ba27210 */ /* 0x000fc40007fde0ff */
[CC--:B------:R-:W-:Y:S02]  /*1a30*/  LEA R181, R38.reuse, -R38.reuse, 0x3 ;  /* 0x8000002626b57211 */ /* 0x0c0fe400078e18ff */
[----:B------:R-:W-:Y:S01]  /*1a40*/  LEA R106, R38, -R38, 0x6 ;  /* 0x80000026266a7211 */ /* 0x000fe200078e30ff */
[----:B0-----:R-:W-:Y:S01]  /*1a50*/  UIMAD UR4, UR29, UR4, URZ ;  /* 0x000000041d0472a4 */ /* 0x001fe2000f8e02ff */
[----:B------:R-:W-:Y:S01]  /*1a60*/  IADD3 R166, P5, PT, R166, R246, RZ ;  /* 0x000000f6a6a67210 */ /* 0x000fe20007fbe0ff */
[----:B------:R0:W5:Y:S01]  /*1a70*/  LDG.E.U16 R16, desc[UR32][R16.64] ;  /* 0x0000002010107981 */ /* 0x000162000c1e1500 */
[----:B------:R-:W-:Y:S02]  /*1a80*/  LEA.HI.X.SX32 R155, R155, R54, 0x1, P4 ;  /* 0x000000369b9b7211 */ /* 0x000fe400020f0eff */
[----:B------:R-:W-:Y:S01]  /*1a90*/  IADD3 R170, P4, PT, R161, R246, RZ ;  /* 0x000000f6a1aa7210 */ /* 0x000fe20007f9e0ff */
[----:B------:R-:W5:Y:S01]  /*1aa0*/  LDG.E.U16 R8, desc[UR32][R8.64] ;  /* 0x0000002008087981 */ /* 0x000f62000c1e1500 */
[----:B------:R-:W-:-:S02]  /*1ab0*/  LEA.HI.X.SX32 R157, R157, R54, 0x1, P2 ;  /* 0x000000369d9d7211 */ /* 0x000fc400010f0eff */
[C---:B------:R-:W-:Y:S01]  /*1ac0*/  IADD3 R172, P2, PT, R167.reuse, R246, RZ ;  /* 0x000000f6a7ac7210 */ /* 0x040fe20007f5e0ff */
[----:B------:R-:W5:Y:S01]  /*1ad0*/  LDG.E.U16 R10, desc[UR32][R10.64] ;  /* 0x000000200a0a7981 */ /* 0x000f62000c1e1500 */
[----:B------:R-:W-:Y:S02]  /*1ae0*/  LEA.HI.X.SX32 R167, R167, R54, 0x1, P5 ;  /* 0x00000036a7a77211 */ /* 0x000fe400028f0eff */
[C---:B------:R-:W-:Y:S01]  /*1af0*/  IADD3 R180, P5, PT, R171.reuse, R246, RZ ;  /* 0x000000f6abb47210 */ /* 0x040fe20007fbe0ff */
[----:B------:R-:W5:Y:S01]  /*1b00*/  LDG.E.U16 R12, desc[UR32][R12.64] ;  /* 0x000000200c0c7981 */ /* 0x000f62000c1e1500 */
[----:B------:R-:W-:Y:S02]  /*1b10*/  LEA.HI.X.SX32 R171, R171, R54, 0x1, P4 ;  /* 0x00000036abab7211 */ /* 0x000fe400020f0eff */
[----:B------:R-:W-:Y:S01]  /*1b20*/  IADD3 R184, P4, PT, R184, R246, RZ ;  /* 0x000000f6b8b87210 */ /* 0x000fe20007f9e0ff */
[----:B------:R-:W5:Y:S01]  /*1b30*/  LDG.E.U16 R14, desc[UR32][R14.64] ;  /* 0x000000200e0e7981 */ /* 0x000f62000c1e1500 */
[----:B------:R-:W-:-:S02]  /*1b40*/  LEA.HI.X.SX32 R163, R163, R54, 0x1, P6 ;  /* 0x00000036a3a37211 */ /* 0x000fc400030f0eff */
[----:B------:R-:W-:Y:S01]  /*1b50*/  LEA.HI.X.SX32 R185, R185, R54, 0x1, P4 ;  /* 0x00000036b9b97211 */ /* 0x000fe200020f0eff */
[----:B------:R-:W5:Y:S01]  /*1b60*/  LDG.E.U16 R4, desc[UR32][R4.64] ;  /* 0x0000002004047981 */ /* 0x000f62000c1e1500 */
[-C--:B------:R-:W-:Y:S02]  /*1b70*/  IADD3 R196, P4, PT, R196, R246.reuse, RZ ;  /* 0x000000f6c4c47210 */ /* 0x080fe40007f9e0ff */
[----:B------:R-:W-:Y:S01]  /*1b80*/  IADD3 R168, P6, PT, R168, R246, RZ ;  /* 0x000000f6a8a87210 */ /* 0x000fe20007fde0ff */
[----:B------:R-:W5:Y:S01]  /*1b90*/  LDG.E.U16 R18, desc[UR32][R18.64] ;  /* 0x0000002012127981 */ /* 0x000f62000c1e1500 */
[-C--:B------:R-:W-:Y:S02]  /*1ba0*/  LEA.HI.X.SX32 R197, R197, R54.reuse, 0x1, P4 ;  /* 0x00000036c5c57211 */ /* 0x080fe400020f0eff */
[----:B------:R-:W-:Y:S01]  /*1bb0*/  LEA.HI.X.SX32 R169, R169, R54, 0x1, P6 ;  /* 0x00000036a9a97211 */ /* 0x000fe200030f0eff */
[----:B------:R-:W5:Y:S01]  /*1bc0*/  LDG.E.U16 R20, desc[UR32][R20.64] ;  /* 0x0000002014147981 */ /* 0x000f62000c1e1500 */
[----:B------:R-:W-:-:S02]  /*1bd0*/  IADD3 R208, P4, PT, R201, R246, RZ ;  /* 0x000000f6c9d07210 */ /* 0x000fc40007f9e0ff */
[----:B------:R-:W-:Y:S01]  /*1be0*/  IADD3 R182, P6, PT, R182, R246, RZ ;  /* 0x000000f6b6b67210 */ /* 0x000fe20007fde0ff */
[----:B------:R-:W5:Y:S01]  /*1bf0*/  LDG.E.U16 R22, desc[UR32][R22.64] ;  /* 0x0000002016167981 */ /* 0x000f62000c1e1500 */
[-C--:B------:R-:W-:Y:S02]  /*1c00*/  LEA.HI.X.SX32 R209, R209, R54.reuse, 0x1, P4 ;  /* 0x00000036d1d17211 */ /* 0x080fe400020f0eff */
[----:B------:R-:W-:Y:S01]  /*1c10*/  LEA.HI.X.SX32 R183, R183, R54, 0x1, P6 ;  /* 0x00000036b7b77211 */ /* 0x000fe200030f0eff */
[----:B------:R-:W5:Y:S01]  /*1c20*/  LDG.E.U16 R24, desc[UR32][R24.64] ;  /* 0x0000002018187981 */ /* 0x000f62000c1e1500 */
[-C--:B------:R-:W-:Y:S02]  /*1c30*/  IADD3 R214, P4, PT, R207, R246.reuse, RZ ;  /* 0x000000f6cfd67210 */ /* 0x080fe40007f9e0ff */
[----:B------:R-:W-:Y:S01]  /*1c40*/  IADD3 R194, P6, PT, R187, R246, RZ ;  /* 0x000000f6bbc27210 */ /* 0x000fe20007fde0ff */
[----:B------:R-:W5:Y:S01]  /*1c50*/  LDG.E.U16 R26, desc[UR32][R26.64] ;  /* 0x000000201a1a7981 */ /* 0x000f62000c1e1500 */
[----:B------:R-:W-:-:S02]  /*1c60*/  LEA.HI.X.SX32 R173, R173, R54, 0x1, P2 ;  /* 0x00000036adad7211 */ /* 0x000fc400010f0eff */
[----:B------:R-:W-:Y:S01]  /*1c70*/  IADD3 R178, P2, PT, R178, R246, RZ ;  /* 0x000000f6b2b27210 */ /* 0x000fe20007f5e0ff */
[----:B------:R-:W5:Y:S01]  /*1c80*/  LDG.E.U16 R28, desc[UR32][R28.64] ;  /* 0x000000201c1c7981 */ /* 0x000f62000c1e1500 */
[-C--:B------:R-:W-:Y:S02]  /*1c90*/  LEA.HI.X.SX32 R215, R215, R54.reuse, 0x1, P4 ;  /* 0x00000036d7d77211 */ /* 0x080fe400020f0eff */
[CC--:B------:R-:W-:Y:S01]  /*1ca0*/  LEA.HI.X.SX32 R161, R200.reuse, R54.reuse, 0x1, P1 ;  /* 0x00000036c8a17211 */ /* 0x0c0fe200008f0eff */
[----:B------:R-:W5:Y:S01]  /*1cb0*/  LDG.E.U16 R30, desc[UR32][R30.64] ;  /* 0x000000201e1e7981 */ /* 0x000f62000c1e1500 */
[----:B------:R-:W-:Y:S02]  /*1cc0*/  LEA.HI.X.SX32 R195, R195, R54, 0x1, P6 ;  /* 0x00000036c3c37211 */ /* 0x000fe400030f0eff */
[-C--:B------:R-:W-:Y:S01]  /*1cd0*/  IADD3 R220, P4, PT, R213, R246.reuse, RZ ;  /* 0x000000f6d5dc7210 */ /* 0x080fe20007f9e0ff */
[----:B------:R-:W5:Y:S01]  /*1ce0*/  LDG.E.U16 R32, desc[UR32][R32.64] ;  /* 0x0000002020207981 */ /* 0x000f62000c1e1500 */
[----:B------:R-:W-:-:S02]  /*1cf0*/  IADD3 R200, P6, PT, R200, R246, RZ ;  /* 0x000000f6c8c87210 */ /* 0x000fc40007fde0ff */
[----:B------:R-:W-:Y:S01]  /*1d00*/  LEA.HI.X.SX32 R179, R179, R54, 0x1, P2 ;  /* 0x00000036b3b37211 */ /* 0x000fe200010f0eff */
[----:B------:R-:W5:Y:S01]  /*1d10*/  LDG.E.U16 R34, desc[UR32][R34.64] ;  /* 0x0000002022227981 */ /* 0x000f62000c1e1500 */
[----:B------:R-:W-:Y:S02]  /*1d20*/  IADD3 R192, P2, PT, R192, R246, RZ ;  /* 0x000000f6c0c07210 */ /* 0x000fe40007f5e0ff */
[-C--:B------:R-:W-:Y:S01]  /*1d30*/  LEA.HI.X.SX32 R153, R153, R54.reuse, 0x1, P3 ;  /* 0x0000003699997211 */ /* 0x080fe200018f0eff */
[----:B------:R-:W-:Y:S01]  /*1d40*/  IMAD R3, R250, UR5, RZ ;  /* 0x00000005fa037c24 */ /* 0x000fe2000f8e02ff */
[----:B------:R-:W-:Y:S01]  /*1d50*/  LEA.HI.X.SX32 R221, R221, R54, 0x1, P4 ;  /* 0x00000036dddd7211 */ /* 0x000fe200020f0eff */
[----:B------:R-:W-:Y:S01]  /*1d60*/  USHF.L.U32 UR6, UR4, 0x1, URZ ;  /* 0x0000000104067899 */ /* 0x000fe200080006ff */
[----:B------:R-:W-:Y:S01]  /*1d70*/  LEA R158, P3, R38, R246, 0x3 ;  /* 0x000000f6269e7211 */ /* 0x000fe200078618ff */
[----:B------:R-:W5:Y:S01]  /*1d80*/  LDG.E.U16 R9, desc[UR32][R152.64] ;  /* 0x0000002098097981 */ /* 0x000f62000c1e1500 */
[----:B------:R-:W-:-:S02]  /*1d90*/  LEA.HI.X.SX32 R201, R201, R54, 0x1, P6 ;  /* 0x00000036c9c97211 */ /* 0x000fc400030f0eff */
[-C--:B------:R-:W-:Y:S01]  /*1da0*/  IADD3 R226, P4, PT, R219, R246.reuse, RZ ;  /* 0x000000f6dbe27210 */ /* 0x080fe20007f9e0ff */
[----:B------:R3:W5:Y:S01]  /*1db0*/  LDG.E.U16 R11, desc[UR32][R128.64] ;  /* 0x00000020800b7981 */ /* 0x000762000c1e1500 */
[----:B------:R-:W-:Y:S01]  /*1dc0*/  IADD3 R212, P6, PT, R241, R246, RZ ;  /* 0x000000f6f1d47210 */ /* 0x000fe20007fde0ff */
[----:B------:R-:W-:Y:S01]  /*1dd0*/  IMAD R241, R38, 0x5f, RZ ;  /* 0x0000005f26f17824 */ /* 0x000fe200078e02ff */
[----:B------:R-:W-:Y:S01]  /*1de0*/  LEA.HI.X.SX32 R193, R193, R54, 0x1, P2 ;  /* 0x00000036c1c17211 */ /* 0x000fe200010f0eff */
[----:B------:R4:W5:Y:S01]  /*1df0*/  LDG.E.U16 R13, desc[UR32][R130.64] ;  /* 0x00000020820d7981 */ /* 0x000962000c1e1500 */
[----:B------:R-:W-:Y:S02]  /*1e00*/  IADD3 R206, P2, PT, R245, R246, RZ ;  /* 0x000000f6f5ce7210 */ /* 0x000fe40007f5e0ff */
[-C--:B------:R-:W-:Y:S01]  /*1e10*/  LEA.HI.X.SX32 R159, R159, R54.reuse, 0x1, P3 ;  /* 0x000000369f9f7211 */ /* 0x080fe200018f0eff */
[----:B------:R0:W5:Y:S01]  /*1e20*/  LDG.E.U16 R15, desc[UR32][R150.64] ;  /* 0x00000020960f7981 */ /* 0x000162000c1e1500 */
[----:B------:R-:W-:-:S02]  /*1e30*/  LEA.HI.X.SX32 R181, R181, R54, 0x1, P5 ;  /* 0x00000036b5b57211 */ /* 0x000fc400028f0eff */
[----:B------:R-:W-:Y:S01]  /*1e40*/  LEA.HI.X.SX32 R227, R227, R54, 0x1, P4 ;  /* 0x00000036e3e37211 */ /* 0x000fe200020f0eff */
[----:B------:R0:W5:Y:S01]  /*1e50*/  LDG.E.U16 R5, desc[UR32][R136.64] ;  /* 0x0000002088057981 */ /* 0x000162000c1e1500 */
[-C--:B------:R-:W-:Y:S02]  /*1e60*/  IADD3 R164, P3, PT, R164, R246.reuse, RZ ;  /* 0x000000f6a4a47210 */ /* 0x080fe40007f7e0ff */
[----:B------:R-:W-:Y:S01]  /*1e70*/  IADD3 R186, P5, PT, R186, R246, RZ ;  /* 0x000000f6baba7210 */ /* 0x000fe20007fbe0ff */
[----:B------:R-:W5:Y:S01]  /*1e80*/  LDG.E.U16 R36, desc[UR32][R36.64] ;  /* 0x0000002024247981 */ /* 0x000f62000c1e1500 */
[----:B------:R-:W-:Y:S02]  /*1e90*/  LEA.HI.X.SX32 R213, R213, R54, 0x1, P6 ;  /* 0x00000036d5d57211 */ /* 0x000fe400030f0eff */
[-C--:B------:R-:W-:Y:S01]  /*1ea0*/  IADD3 R232, P4, PT, R225, R246.reuse, RZ ;  /* 0x000000f6e1e87210 */ /* 0x080fe20007f9e0ff */
[----:B------:R-:W5:Y:S01]  /*1eb0*/  LDG.E.U16 R40, desc[UR32][R40.64] ;  /* 0x0000002028287981 */ /* 0x000f62000c1e1500 */
[----:B------:R-:W-:-:S02]  /*1ec0*/  IADD3 R228, P6, PT, R228, R246, RZ ;  /* 0x000000f6e4e47210 */ /* 0x000fc40007fde0ff */
[----:B------:R-:W-:Y:S01]  /*1ed0*/  LEA.HI.X.SX32 R207, R207, R54, 0x1, P2 ;  /* 0x00000036cfcf7211 */ /* 0x000fe200010f0eff */
[----:B------:R-:W5:Y:S01]  /*1ee0*/  LDG.E.U16 R42, desc[UR32][R42.64] ;  /* 0x000000202a2a7981 */ /* 0x000f62000c1e1500 */
[-C--:B------:R-:W-:Y:S02]  /*1ef0*/  IADD3 R174, P1, PT, R174, R246.reuse, RZ ;  /* 0x000000f6aeae7210 */ /* 0x080fe40007f3e0ff */
[----:B------:R-:W-:Y:S01]  /*1f00*/  IADD3 R222, P2, PT, R233, R246, RZ ;  /* 0x000000f6e9de7210 */ /* 0x000fe20007f5e0ff */
[----:B------:R-:W5:Y:S01]  /*1f10*/  LDG.E.U16 R44, desc[UR32][R44.64] ;  /* 0x000000202c2c7981 */ /* 0x000f62000c1e1500 */
[-C--:B------:R-:W-:Y:S02]  /*1f20*/  LEA.HI.X.SX32 R165, R165, R54.reuse, 0x1, P3 ;  /* 0x00000036a5a57211 */ /* 0x080fe400018f0eff */
[-C--:B------:R-:W-:Y:S01]  /*1f30*/  LEA.HI.X.SX32 R187, R187, R54.reuse, 0x1, P5 ;  /* 0x00000036bbbb7211 */ /* 0x080fe200028f0eff */
[----:B------:R-:W5:Y:S01]  /*1f40*/  LDG.E.U16 R46, desc[UR32][R46.64] ;  /* 0x000000202e2e7981 */ /* 0x000f62000c1e1500 */
[----:B------:R-:W-:-:S02]  /*1f50*/  LEA.HI.X.SX32 R233, R229, R54, 0x1, P4 ;  /* 0x00000036e5e97211 */ /* 0x000fc400020f0eff */
[-C--:B------:R-:W-:Y:S01]  /*1f60*/  IADD3 R176, P3, PT, R176, R246.reuse, RZ ;  /* 0x000000f6b0b07210 */ /* 0x080fe20007f7e0ff */
[----:B------:R-:W5:Y:S01]  /*1f70*/  LDG.E.U16 R50, desc[UR32][R50.64] ;  /* 0x0000002032327981 */ /* 0x000f62000c1e1500 */
[----:B------:R-:W-:Y:S02]  /*1f80*/  IADD3 R198, P5, PT, R198, R246, RZ ;  /* 0x000000f6c6c67210 */ /* 0x000fe40007fbe0ff */
[-C--:B------:R-:W-:Y:S01]  /*1f90*/  LEA.HI.X.SX32 R229, R120, R54.reuse, 0x1, P6 ;  /* 0x0000003678e57211 */ /* 0x080fe200030f0eff */
[----:B------:R-:W-:Y:S01]  /*1fa0*/  IMAD R120, R38, 0x67, RZ ;  /* 0x0000006726787824 */ /* 0x000fe200078e02ff */
[----:B------:R-:W-:Y:S01]  /*1fb0*/  LEA.HI.X.SX32 R175, R175, R54, 0x1, P1 ;  /* 0x00000036afaf7211 */ /* 0x000fe200008f0eff */
[----:B------:R-:W5:Y:S01]  /*1fc0*/  LDG.E.U16 R52, desc[UR32][R52.64] ;  /* 0x0000002034347981 */ /* 0x000f62000c1e1500 */
[-C--:B------:R-:W-:Y:S02]  /*1fd0*/  IADD3 R242, P6, PT, R242, R246.reuse, RZ ;  /* 0x000000f6f2f27210 */ /* 0x080fe40007fde0ff */
        /* <DEDUP_REMOVED lines=10> */
[----:B------:R-:W3:Y:S01]  /*2080*/  LDC R120, c[0x0][0x3b8] ;  /* 0x0000ee00ff787b82 */ /* 0x000ee20000000800 */
[----:B------:R-:W-:Y:S01]  /*2090*/  IADD3 R202, P1, PT, R202, R246, RZ ;  /* 0x000000f6caca7210 */ /* 0x000fe20007f3e0ff */
[----:B------:R-:W5:Y:S01]  /*20a0*/  LDG.E.U16 R62, desc[UR32][R62.64] ;  /* 0x000000203e3e7981 */ /* 0x000f62000c1e1500 */
[----:B------:R-:W-:-:S02]  /*20b0*/  LEA.HI.X.SX32 R191, R191, R54, 0x1, P3 ;  /* 0x00000036bfbf7211 */ /* 0x000fc400018f0eff */
[----:B------:R-:W-:Y:S01]  /*20c0*/  IADD3 R204, P3, PT, R251, R246, RZ ;  /* 0x000000f6fbcc7210 */ /* 0x000fe20007f7e0ff */
[----:B------:R-:W5:Y:S01]  /*20d0*/  LDG.E.U16 R64, desc[UR32][R64.64] ;  /* 0x0000002040407981 */ /* 0x000f62000c1e1500 */
[----:B------:R-:W-:Y:S02]  /*20e0*/  LEA.HI.X.SX32 R203, R203, R54, 0x1, P1 ;  /* 0x00000036cbcb7211 */ /* 0x000fe400008f0eff */
[----:B------:R-:W-:Y:S01]  /*20f0*/  IADD3 R216, P1, PT, R239, R246, RZ ;  /* 0x000000f6efd87210 */ /* 0x000fe20007f3e0ff */
[C---:B------:R-:W-:Y:S01]  /*2100*/  IMAD R239, R38.reuse, 0x57, RZ ;  /* 0x0000005726ef7824 */ /* 0x040fe200078e02ff */
[----:B------:R-:W-:Y:S01]  /*2110*/  LEA.HI.X.SX32 R205, R205, R54, 0x1, P3 ;  /* 0x00000036cdcd7211 */ /* 0x000fe200018f0eff */
[----:B------:R-:W5:Y:S01]  /*2120*/  LDG.E.U16 R66, desc[UR32][R66.64] ;  /* 0x0000002042427981 */ /* 0x000f62000c1e1500 */
[----:B------:R-:W-:Y:S01]  /*2130*/  IADD3 R218, P3, PT, R237, R246, RZ ;  /* 0x000000f6edda7210 */ /* 0x000fe20007f7e0ff */
[----:B------:R-:W-:Y:S01]  /*2140*/  IMAD R237, R38, 0x4f, RZ ;  /* 0x0000004f26ed7824 */ /* 0x000fe200078e02ff */
[-C--:B------:R-:W-:Y:S01]  /*2150*/  LEA.HI.X.SX32 R217, R217, R54.reuse, 0x1, P1 ;  /* 0x00000036d9d97211 */ /* 0x080fe200008f0eff */
[----:B------:R-:W5:Y:S01]  /*2160*/  LDG.E.U16 R68, desc[UR32][R68.64] ;  /* 0x0000002044447981 */ /* 0x000f62000c1e1500 */
[----:B------:R-:W-:-:S02]  /*2170*/  LEA.HI.X.SX32 R211, R211, R54, 0x1, P5 ;  /* 0x00000036d3d37211 */ /* 0x000fc400028f0eff */
[-C--:B------:R-:W-:Y:S01]  /*2180*/  IADD3 R230, P1, PT, R230, R246.reuse, RZ ;  /* 0x000000f6e6e67210 */ /* 0x080fe20007f3e0ff */
[----:B------:R-:W5:Y:S01]  /*2190*/  LDG.E.U16 R70, desc[UR32][R70.64] ;  /* 0x0000002046467981 */ /* 0x000f62000c1e1500 */
[----:B------:R-:W-:Y:S02]  /*21a0*/  IADD3 R224, P5, PT, R231, R246, RZ ;  /* 0x000000f6e7e07210 */ /* 0x000fe40007fbe0ff */
[----:B------:R-:W-:Y:S01]  /*21b0*/  LEA.HI.X.SX32 R219, R219, R54, 0x1, P3 ;  /* 0x00000036dbdb7211 */ /* 0x000fe200018f0eff */
[----:B------:R-:W5:Y:S01]  /*21c0*/  LDG.E.U16 R48, desc[UR32][R48.64] ;  /* 0x0000002030307981 */ /* 0x000f62000c1e1500 */
[----:B------:R-:W-:Y:S02]  /*21d0*/  IADD3 R234, P3, PT, R234, R246, RZ ;  /* 0x000000f6eaea7210 */ /* 0x000fe40007f7e0ff */
[-C--:B------:R-:W-:Y:S01]  /*21e0*/  LEA.HI.X.SX32 R231, R106, R54.reuse, 0x1, P1 ;  /* 0x000000366ae77211 */ /* 0x080fe200008f0eff */
[C---:B------:R-:W-:Y:S01]  /*21f0*/  IMAD R106, R38.reuse, 0x6f, RZ ;  /* 0x0000006f266a7824 */ /* 0x040fe200078e02ff */
[-C--:B------:R-:W-:Y:S01]  /*2200*/  LEA.HI.X.SX32 R223, R223, R54.reuse, 0x1, P2 ;  /* 0x00000036dfdf7211 */ /* 0x080fe200010f0eff */
[----:B------:R-:W-:Y:S01]  /*2210*/  IMAD R38, R38, 0x77, RZ ;  /* 0x0000007726267824 */ /* 0x000fe200078e02ff */
[----:B------:R-:W-:Y:S01]  /*2220*/  LEA.HI.X.SX32 R225, R225, R54, 0x1, P5 ;  /* 0x00000036e1e17211 */ /* 0x000fe200028f0eff */
[----:B------:R-:W5:Y:S01]  /*2230*/  LDG.E.U16 R74, desc[UR32][R74.64] ;  /* 0x000000204a4a7981 */ /* 0x000f62000c1e1500 */
[----:B------:R-:W-:-:S02]  /*2240*/  IADD3 R236, P2, PT, R236, R246, RZ ;  /* 0x000000f6ecec7210 */ /* 0x000fc40007f5e0ff */
[-C--:B------:R-:W-:Y:S01]  /*2250*/  IADD3 R238, P4, PT, R238, R246.reuse, RZ ;  /* 0x000000f6eeee7210 */ /* 0x080fe20007f9e0ff */
[----:B------:R-:W5:Y:S01]  /*2260*/  LDG.E.U16 R72, desc[UR32][R72.64] ;  /* 0x0000002048487981 */ /* 0x000f62000c1e1500 */
[-C--:B------:R-:W-:Y:S02]  /*2270*/  IADD3 R240, P5, PT, R240, R246.reuse, RZ ;  /* 0x000000f6f0f07210 */ /* 0x080fe40007fbe0ff */
[----:B------:R-:W-:Y:S01]  /*2280*/  IADD3 R244, P1, PT, R244, R246, RZ ;  /* 0x000000f6f4f47210 */ /* 0x000fe20007f3e0ff */
[----:B------:R-:W5:Y:S01]  /*2290*/  LDG.E.U16 R78, desc[UR32][R78.64] ;  /* 0x000000204e4e7981 */ /* 0x000f62000c1e1500 */
[----:B------:R-:W-:Y:S02]  /*22a0*/  LEA.HI.X.SX32 R235, R235, R54, 0x1, P3 ;  /* 0x00000036ebeb7211 */ /* 0x000fe400018f0eff */
[----:B------:R-:W-:Y:S01]  /*22b0*/  IADD3 R246, P3, PT, R247, R246, RZ ;  /* 0x000000f6f7f67210 */ /* 0x000fe20007f7e0ff */
[----:B------:R-:W5:Y:S01]  /*22c0*/  LDG.E.U16 R80, desc[UR32][R80.64] ;  /* 0x0000002050507981 */ /* 0x000f62000c1e1500 */
[C---:B0-----:R-:W-:Y:S01]  /*22d0*/  SHF.L.U32 R17, R3.reuse, 0x1, RZ ;  /* 0x0000000103117819 */ /* 0x041fe200000006ff */
[----:B------:R-:W-:Y:S01]  /*22e0*/  UIMAD.WIDE UR4, UR4, 0x2, URZ ;  /* 0x00000002040478a5 */ /* 0x000fe2000f8e02ff */
[-C--:B------:R-:W-:Y:S01]  /*22f0*/  LEA.HI.X.SX32 R247, R38, R54.reuse, 0x1, P3 ;  /* 0x0000003626f77211 */ /* 0x080fe200018f0eff */
[----:B------:R-:W-:Y:S01]  /*2300*/  IMAD.HI R38, R3, 0x2, RZ ;  /* 0x0000000203267827 */ /* 0x000fe200078e02ff */
[-C--:B------:R-:W-:Y:S01]  /*2310*/  LEA.HI.X.SX32 R237, R237, R54.reuse, 0x1, P2 ;  /* 0x00000036eded7211 */ /* 0x080fe200010f0eff */
[----:B------:R-:W5:Y:S01]  /*2320*/  LDG.E.U16 R76, desc[UR32][R76.64] ;  /* 0x000000204c4c7981 */ /* 0x000f62000c1e1500 */
[-C--:B------:R-:W-:Y:S01]  /*2330*/  LEA.HI.X.SX32 R245, R106, R54.reuse, 0x1, P1 ;  /* 0x000000366af57211 */ /* 0x080fe200008f0eff */
[C---:B---3--:R-:W-:Y:S01]  /*2340*/  IMAD R128, R120.reuse, 0xf8, RZ ;  /* 0x000000f878807824 */ /* 0x048fe200078e02ff */
[----:B-1----:R-:W-:Y:S01]  /*2350*/  IADD3 R17, P2, P1, R17, UR6, R126 ;  /* 0x0000000611117c10 */ /* 0x002fe2000f95e07e */
[C---:B----4-:R-:W-:Y:S01]  /*2360*/  IMAD R130, R120.reuse, 0xfa, RZ ;  /* 0x000000fa78827824 */ /* 0x050fe200078e02ff */
[----:B------:R-:W-:Y:S01]  /*2370*/  LEA.HI.X.SX32 R239, R239, R54, 0x1, P4 ;  /* 0x00000036efef7211 */ /* 0x000fe200020f0eff */
[C---:B------:R-:W-:Y:S01]  /*2380*/  IMAD R150, R120.reuse, 0xfc, RZ ;  /* 0x000000fc78967824 */ /* 0x040fe200078e02ff */
[----:B------:R-:W-:Y:S01]  /*2390*/  SHF.R.U32.HI R19, RZ, 0x5, R252 ;  /* 0x00000005ff137819 */ /* 0x000fe200000116fc */
[----:B------:R-:W-:Y:S01]  /*23a0*/  IMAD R152, R120, 0xfe, RZ ;  /* 0x000000fe78987824 */ /* 0x000fe200078e02ff */
[----:B------:R-:W-:Y:S01]  /*23b0*/  IADD3.X R127, PT, PT, R38, UR5, R127, P2, P1 ;  /* 0x00000005267f7c10 */ /* 0x000fe200097e247f */
[C---:B------:R-:W-:Y:S01]  /*23c0*/  IMAD R126, R120.reuse, 0x7c, RZ ;  /* 0x0000007c787e7824 */ /* 0x040fe200078e02ff */
[C---:B------:R-:W-:Y:S01]  /*23d0*/  LEA R3, R120.reuse, -R120, 0x7 ;  /* 0x8000007878037211 */ /* 0x040fe200078e38ff */
[----:B------:R-:W-:Y:S01]  /*23e0*/  IMAD R136, R120, 0x7d, RZ ;  /* 0x0000007d78887824 */ /* 0x000fe200078e02ff */
[-C--:B------:R-:W-:Y:S01]  /*23f0*/  IADD3 R128, P1, PT, R128, R17.reuse, RZ ;  /* 0x0000001180807210 */ /* 0x080fe20007f3e0ff */
[----:B------:R-:W-:Y:S01]  /*2400*/  IMAD R250, R120, 0x7e, RZ ;  /* 0x0000007e78fa7824 */ /* 0x000fe200078e02ff */
[-C--:B------:R-:W-:Y:S01]  /*2410*/  IADD3 R130, P2, PT, R130, R17.reuse, RZ ;  /* 0x0000001182827210 */ /* 0x080fe20007f5e0ff */
[----:B------:R-:W0:Y:S01]  /*2420*/  LDCU UR4, c[0x0][0x3c8] ;  /* 0x00007900ff0477ac */ /* 0x000e220008000800 */
[-C--:B------:R-:W-:Y:S01]  /*2430*/  IADD3 R150, P3, PT, R150, R17.reuse, RZ ;  /* 0x0000001196967210 */ /* 0x080fe20007f7e0ff */
[----:B------:R-:W-:Y:S01]  /*2440*/  IMAD R106, R120, 0xf4, R17 ;  /* 0x000000f4786a7824 */ /* 0x000fe200078e0211 */
[----:B------:R-:W-:Y:S01]  /*2450*/  IADD3 R152, P4, PT, R152, R17, RZ ;  /* 0x0000001198987210 */ /* 0x000fe20007f9e0ff */
[----:B------:R-:W5:Y:S01]  /*2460*/  LDG.E.U16 R84, desc[UR32][R84.64] ;  /* 0x0000002054547981 */ /* 0x000f62000c1e1500 */
[----:B------:R-:W-:-:S02]  /*2470*/  LEA.HI.X.SX32 R129, R126, R127, 0x1, P1 ;  /* 0x0000007f7e817211 */ /* 0x000fc400008f0eff */
[-C--:B------:R-:W-:Y:S01]  /*2480*/  LEA.HI.X.SX32 R131, R136, R127.reuse, 0x1, P2 ;  /* 0x0000007f88837211 */ /* 0x080fe200010f0eff */
[----:B------:R-:W-:Y:S01]  /*2490*/  IMAD R38, R120, 0xf0, R17 ;  /* 0x000000f078267824 */ /* 0x000fe200078e0211 */
[-C--:B------:R-:W-:Y:S01]  /*24a0*/  LEA.HI.X.SX32 R151, R250, R127.reuse, 0x1, P3 ;  /* 0x0000007ffa977211 */ /* 0x080fe200018f0eff */
[----:B------:R-:W1:Y:S01]  /*24b0*/  LDC.64 R136, c[0x0][0x388] ;  /* 0x0000e200ff887b82 */ /* 0x000e620000000a00 */
[----:B------:R-:W-:Y:S01]  /*24c0*/  LEA.HI.X.SX32 R153, R3, R127, 0x1, P4 ;  /* 0x0000007f03997211 */ /* 0x000fe200020f0eff */
[----:B------:R-:W5:Y:S01]  /*24d0*/  LDG.E.U16 R82, desc[UR32][R82.64] ;  /* 0x0000002052527981 */ /* 0x000f62000c1e1500 */
[----:B------:R-:W-:-:S03]  /*24e0*/  LEA.HI.X.SX32 R241, R241, R54, 0x1, P5 ;  /* 0x00000036f1f17211 */ /* 0x000fc600028f0eff */
[----:B------:R3:W5:Y:S02]  /*24f0*/  LDG.E.U16 R39, desc[UR32][R38.64] ;  /* 0x0000002026277981 */ /* 0x000764000c1e1500 */
[----:B------:R-:W4:Y:S01]  /*2500*/  LDC.64 R126, c[0x0][0x3c0] ;  /* 0x0000f000ff7e7b82 */ /* 0x000f220000000a00 */
[----:B0-----:R-:W-:Y:S01]  /*2510*/  IMAD R248, R248, UR4, RZ ;  /* 0x00000004f8f87c24 */ /* 0x001fe2000f8e02ff */
[----:B------:R0:W5:Y:S01]  /*2520*/  LDG.E.U16 R86, desc[UR32][R86.64] ;  /* 0x0000002056567981 */ /* 0x000162000c1e1500 */
[C-C-:B------:R-:W-:Y:S02]  /*2530*/  IMAD R54, R120.reuse, 0xf2, R17.reuse ;  /* 0x000000f278367824 */ /* 0x140fe400078e0211 */
[----:B------:R-:W-:Y:S01]  /*2540*/  IMAD R120, R120, 0xf6, R17 ;  /* 0x000000f678787824 */ /* 0x000fe200078e0211 */
[----:B------:R-:W-:Y:S01]  /*2550*/  SHF.L.U32 R17, R248, 0x1, RZ ;  /* 0x00000001f8117819 */ /* 0x000fe200000006ff */
[----:B------:R0:W5:Y:S01]  /*2560*/  LDG.E.U16 R88, desc[UR32][R88.64] ;  /* 0x0000002058587981 */ /* 0x000162000c1e1500 */
[----:B---3--:R-:W-:Y:S01]  /*2570*/  SHF.L.U32 R38, R252, 0x1, RZ ;  /* 0x00000001fc267819 */ /* 0x008fe200000006ff */
[----:B------:R-:W-:Y:S01]  /*2580*/  IMAD.HI R248, R248, 0x2, RZ ;  /* 0x00000002f8f87827 */ /* 0x000fe200078e02ff */
[----:B------:R-:W-:Y:S01]  /*2590*/  R2UR UR17, R19 ;  /* 0x00000000131172ca */ /* 0x000fe200000e0000 */
[----:B------:R0:W5:Y:S01]  /*25a0*/  LDG.E.U16 R90, desc[UR32][R90.64] ;  /* 0x000000205a5a7981 */ /* 0x000162000c1e1500 */
[----:B------:R-:W-:-:S02]  /*25b0*/  LOP3.LUT R38, R38, 0x7e, RZ, 0xc0, !PT ;  /* 0x0000007e26267812 */ /* 0x000fc400078ec0ff */
[----:B--2---:R-:W-:Y:S01]  /*25c0*/  R2UR UR27, R249 ;  /* 0x00000000f91b72ca */ /* 0x004fe200000e0000 */
[----:B------:R0:W5:Y:S04]  /*25d0*/  LDG.E.U16 R92, desc[UR32][R92.64] ;  /* 0x000000205c5c7981 */ /* 0x000168000c1e1500 */
[----:B------:R0:W5:Y:S04]  /*25e0*/  LDG.E.U16 R94, desc[UR32][R94.64] ;  /* 0x000000205e5e7981 */ /* 0x000168000c1e1500 */
[----:B------:R0:W5:Y:S01]  /*25f0*/  LDG.E.U16 R96, desc[UR32][R96.64] ;  /* 0x0000002060607981 */ /* 0x000162000c1e1500 */
[----:B----4-:R-:W-:-:S03]  /*2600*/  IMAD R126, R126, UR29, RZ ;  /* 0x0000001d7e7e7c24 */ /* 0x010fc6000f8e02ff */
[----:B------:R0:W5:Y:S02]  /*2610*/  LDG.E.U16 R102, desc[UR32][R102.64] ;  /* 0x0000002066667981 */ /* 0x000164000c1e1500 */
[C---:B------:R-:W-:Y:S01]  /*2620*/  SHF.L.U32 R3, R126.reuse, 0x1, RZ ;  /* 0x000000017e037819 */ /* 0x040fe200000006ff */
[----:B------:R-:W-:Y:S01]  /*2630*/  IMAD.HI R126, R126, 0x2, RZ ;  /* 0x000000027e7e7827 */ /* 0x000fe200078e02ff */
[----:B------:R0:W5:Y:S02]  /*2640*/  LDG.E.U16 R104, desc[UR32][R104.64] ;  /* 0x0000002068687981 */ /* 0x000164000c1e1500 */
[----:B-1----:R-:W-:Y:S02]  /*2650*/  IADD3 R136, P1, P2, R17, R136, R3 ;  /* 0x0000008811887210 */ /* 0x002fe40007a3e003 */
[----:B------:R-:W-:Y:S01]  /*2660*/  LOP3.LUT R3, R252, 0x40, RZ, 0xc0, !PT ;  /* 0x00000040fc037812 */ /* 0x000fe200078ec0ff */
[----:B------:R0:W5:Y:S01]  /*2670*/  LDG.E.U16 R108, desc[UR32][R108.64] ;  /* 0x000000206c6c7981 */ /* 0x000162000c1e1500 */
[----:B------:R-:W-:-:S03]  /*2680*/  IADD3.X R137, PT, PT, R248, R137, R126, P1, P2 ;  /* 0x00000089f8897210 */ /* 0x000fc60000fe447e */
[----:B------:R0:W5:Y:S01]  /*2690*/  LDG.E.U16 R110, desc[UR32][R110.64] ;  /* 0x000000206e6e7981 */ /* 0x000162000c1e1500 */
[----:B------:R-:W-:-:S03]  /*26a0*/  LEA R17, R3, R38, 0x8 ;  /* 0x0000002603117211 */ /* 0x000fc600078e40ff */
[----:B------:R0:W5:Y:S04]  /*26b0*/  LDG.E.U16 R112, desc[UR32][R112.64] ;  /* 0x0000002070707981 */ /* 0x000168000c1e1500 */
        /* <DEDUP_REMOVED lines=68> */
[----:B------:R0:W5:Y:S01]  /*2b00*/  LDG.E.U16 R120, desc[UR32][R120.64] ;  /* 0x0000002078787981 */ /* 0x000162000c1e1500 */
[----:B------:R-:W-:Y:S05]  /*2b10*/  @P0 BRA `(.L_x_5) ;  /* 0x0000000000180947 */ /* 0x000fea0003800000 */
[----:B------:R-:W-:Y:S01]  /*2b20*/  ELECT P1, URZ, PT ;  /* 0x0000000000ff782f */ /* 0x000fe20003820000 */
[----:B------:R-:W-:Y:S01]  /*2b30*/  HFMA2 R19, -RZ, RZ, 0, 5.9604644775390625e-08 ;  /* 0x00000001ff137431 */ /* 0x000fe200000001ff */
[----:B------:R-:W-:Y:S01]  /*2b40*/  UMOV UR4, 0x40 ;  /* 0x0000004000047882 */ /* 0x000fe20000000000 */
[----:B------:R-:W-:Y:S01]  /*2b50*/  UVIRTCOUNT.DEALLOC.SMPOOL 0x80 ;  /* 0x000000800000784c */ /* 0x000fe20000000000 */
[----:B------:R-:W-:-:S09]  /*2b60*/  ULEA UR4, UR8, UR4, 0x18 ;  /* 0x0000000408047291 */ /* 0x000fd2000f8ec0ff */
[----:B------:R1:W-:Y:S03]  /*2b70*/  @P1 STS.U8 [UR4], R19 ;  /* 0x00000013ff001988 */ /* 0x0003e60008000004 */
.L_x_5:
[C---:B-1----:R-:W-:Y:S01]  /*2b80*/  LOP3.LUT R19, R17.reuse, 0x10, RZ, 0x3c, !PT ;  /* 0x0000001011137812 */ /* 0x042fe200078e3cff */
[----:B------:R-:W-:Y:S01]  /*2b90*/  USHF.L.U32 UR4, UR17, 0x15, URZ ;  /* 0x0000001511047899 */ /* 0x000fe200080006ff */
[----:B------:R-:W-:Y:S01]  /*2ba0*/  LOP3.LUT R21, R17, 0x20, RZ, 0x3c, !PT ;  /* 0x0000002011157812 */ /* 0x000fe200078e3cff */
[----:B-----5:R-:W-:Y:S01]  /*2bb0*/  STS.U16 [R17+UR28], R0 ;  /* 0x0000000011007988 */ /* 0x020fe2000800041c */
[----:B------:R-:W1:Y:S01]  /*2bc0*/  LDC R51, c[0x0][0x3c4] ;  /* 0x0000f100ff337b82 */ /* 0x000e620000000800 */
[----:B------:R-:W-:Y:S01]  /*2bd0*/  ULOP3.LUT UR4, UR4, 0x600000, URZ, 0xc0, !UPT ;  /* 0x0060000004047892 */ /* 0x000fe2000f8ec0ff */
[----:B------:R-:W-:Y:S01]  /*2be0*/  LOP3.LUT P1, RZ, R252, 0x7f, RZ, 0xc0, !PT ;  /* 0x0000007ffcff7812 */ /* 0x000fe2000782c0ff */
[----:B------:R-:W-:Y:S01]  /*2bf0*/  STS.U16 [R17+UR28+0x400], R2 ;  /* 0x0004000211007988 */ /* 0x000fe2000800041c */
[----:B------:R-:W-:Y:S01]  /*2c00*/  UMOV UR6, 0x1 ;  /* 0x0000000100067882 */ /* 0x000fe20000000000 */
[----:B------:R-:W-:Y:S01]  /*2c10*/  UIADD3 UR25, UPT, UPT, UR27, UR4, URZ ;  /* 0x000000041b197290 */ /* 0x000fe2000fffe0ff */
[----:B------:R-:W-:Y:S01]  /*2c20*/  SHF.L.U32 R37, R127, 0x1, RZ ;  /* 0x000000017f257819 */ /* 0x000fe200000006ff */
[----:B------:R-:W-:Y:S01]  /*2c30*/  STS.U16 [R17+UR28+0x800], R4 ;  /* 0x0008000411007988 */ /* 0x000fe2000800041c */
[----:B0-----:R-:W0:Y:S01]  /*2c40*/  LDC R99, c[0x0][0x3c4] ;  /* 0x0000f100ff637b82 */ /* 0x001e220000000800 */
[----:B------:R-:W-:Y:S01]  /*2c50*/  UIADD3 UR26, UPT, UPT, UR28, 0xe000, URZ ;  /* 0x0000e0001c1a7890 */ /* 0x000fe2000fffe0ff */
[----:B------:R-:W-:Y:S01]  /*2c60*/  PRMT R27, RZ, 0x7610, R27 ;  /* 0x00007610ff1b7816 */ /* 0x000fe2000000001b */
[----:B------:R-:W-:Y:S01]  /*2c70*/  STS.U16 [R17+UR28+0x1000], R6 ;  /* 0x0010000611007988 */ /* 0x000fe2000800041c */
[----:B------:R-:W2:Y:S03]  /*2c80*/  LDCU UR31, c[0x0][0x3f0] ;  /* 0x00007e00ff1f77ac */ /* 0x000ea60008000800 */
[----:B------:R-:W-:Y:S01]  /*2c90*/  STS.U16 [R17+UR28+0x2000], R8 ;  /* 0x0020000811007988 */ /* 0x000fe2000800041c */
[----:B------:R-:W3:Y:S01]  /*2ca0*/  LDC R95, c[0x0][0x3c4] ;  /* 0x0000f100ff5f7b82 */ /* 0x000ee20000000800 */
[----:B------:R-:W-:-:S02]  /*2cb0*/  VOTEU.ALL UP0, P1 ;  /* 0x0000000000ff7886 */ /* 0x000fc40000800000 */
[----:B------:R-:W-:Y:S04]  /*2cc0*/  STS.U16 [R17+UR28+0x2400], R10 ;  /* 0x0024000a11007988 */ /* 0x000fe8000800041c */
[----:B------:R-:W-:Y:S01]  /*2cd0*/  STS.U16 [R17+UR28+0x1400], R12 ;  /* 0x0014000c11007988 */ /* 0x000fe2000800041c */
[----:B------:R-:W4:Y:S01]  /*2ce0*/  LDC R97, c[0x0][0x3c4] ;  /* 0x0000f100ff617b82 */ /* 0x000f220000000800 */
[----:B------:R-:W-:-:S04]  /*2cf0*/  @!UP0 UIADD3 UR4, UPT, UPT, -UR6, 0x100000, URZ ;  /* 0x0010000006048890 */ /* 0x000fc8000fffe1ff */
[----:B------:R-:W-:Y:S02]  /*2d00*/  @!UP0 USHF.L.U32 UR5, UR4, 0xb, URZ ;  /* 0x0000000b04058899 */ /* 0x000fe400080006ff */
[----:B------:R-:W-:Y:S01]  /*2d10*/  @!UP0 USHF.L.U32 UR4, UR4, 0x1, URZ ;  /* 0x0000000104048899 */ /* 0x000fe200080006ff */
[----:B------:R-:W-:Y:S04]  /*2d20*/  STS.U16 [R17+UR28+0x2800], R14 ;  /* 0x0028000e11007988 */ /* 0x000fe8000800041c */
[----:B------:R-:W-:Y:S01]  /*2d30*/  STS.U16 [R17+UR28+0x2c00], R16 ;  /* 0x002c001011007988 */ /* 0x000fe2000800041c */
[----:B------:R-:W0:Y:S03]  /*2d40*/  LDC R55, c[0x0][0x3c4] ;  /* 0x0000f100ff377b82 */ /* 0x000e260000000800 */
        /* <DEDUP_REMOVED lines=9> */
[----:B------:R0:W-:Y:S05]  /*2de0*/  STS.U16 [R17+UR28+0x3c00], R39 ;  /* 0x003c002711007988 */ /* 0x0001ea000800041c */
[----:B------:R-:W0:Y:S01]  /*2df0*/  LDC R59, c[0x0][0x3c4] ;  /* 0x0000f100ff3b7b82 */ /* 0x000e220000000800 */
[----:B------:R-:W-:Y:S07]  /*2e00*/  STS.U16 [R19+UR28+0x2080], R32 ;  /* 0x0020802013007988 */ /* 0x000fee000800041c */
        /* <DEDUP_REMOVED lines=10> */
[----:B------:R-:W2:Y:S01]  /*2eb0*/  LDC R63, c[0x0][0x3c4] ;  /* 0x0000f100ff3f7b82 */ /* 0x000ea20000000800 */
[----:B------:R-:W-:Y:S07]  /*2ec0*/  STS.U16 [R19+UR28+0x3880], R46 ;  /* 0x0038802e13007988 */ /* 0x000fee000800041c */
[----:B------:R-:W2:Y:S01]  /*2ed0*/  LDC R235, c[0x0][0x3c4] ;  /* 0x0000f100ffeb7b82 */ /* 0x000ea20000000800 */
[----:B------:R-:W-:Y:S07]  /*2ee0*/  STS.U16 [R19+UR28+0x3c80], R54 ;  /* 0x003c803613007988 */ /* 0x000fee000800041c */
[----:B------:R-:W2:Y:S01]  /*2ef0*/  LDC R53, c[0x0][0x3c4] ;  /* 0x0000f100ff357b82 */ /* 0x000ea20000000800 */
[----:B------:R-:W-:Y:S01]  /*2f00*/  STS.U16 [R19+UR28+0x480], R50 ;  /* 0x0004803213007988 */ /* 0x000fe2000800041c */
[----:B-1----:R-:W-:Y:S01]  /*2f10*/  IMAD R51, R51, 0xa, RZ ;  /* 0x0000000a33337824 */ /* 0x002fe200078e02ff */
[C---:B------:R-:W-:Y:S01]  /*2f20*/  SHF.L.U32 R41, R127.reuse, 0x2, RZ ;  /* 0x000000027f297819 */ /* 0x040fe200000006ff */
[----:B------:R-:W-:Y:S01]  /*2f30*/  IMAD R45, R127, 0x6, RZ ;  /* 0x000000067f2d7824 */ /* 0x000fe200078e02ff */
[----:B------:R-:W-:Y:S01]  /*2f40*/  STS.U16 [R19+UR28+0x880], R52 ;  /* 0x0008803413007988 */ /* 0x000fe2000800041c */
[----:B------:R-:W-:-:S02]  /*2f50*/  VOTEU.ALL UP1, P1 ;  /* 0x0000000000ff7886 */ /* 0x000fc40000820000 */
[----:B------:R-:W1:Y:S01]  /*2f60*/  LDC R91, c[0x0][0x3c4] ;  /* 0x0000f100ff5b7b82 */ /* 0x000e620000000800 */
[----:B------:R-:W-:Y:S07]  /*2f70*/  STS.U16 [R19+UR28+0xc80], R56 ;  /* 0x000c803813007988 */ /* 0x000fee000800041c */
[----:B------:R-:W1:Y:S01]  /*2f80*/  LDC R65, c[0x0][0x3c4] ;  /* 0x0000f100ff417b82 */ /* 0x000e620000000800 */
[----:B------:R-:W-:Y:S01]  /*2f90*/  STS.U16 [R19+UR28+0x1080], R58 ;  /* 0x0010803a13007988 */ /* 0x000fe2000800041c */
[----:B------:R-:W-:Y:S01]  /*2fa0*/  LEA R43, R127, R127, 0x2 ;  /* 0x0000007f7f2b7211 */ /* 0x000fe200078e10ff */
[----:B------:R-:W1:Y:S01]  /*2fb0*/  LDCU UR70, c[0x0][0x3d4] ;  /* 0x00007a80ff4677ac */ /* 0x000e620008000800 */
[----:B------:R-:W-:Y:S01]  /*2fc0*/  STTM.x128 tmem[UR25], RZ ;  /* 0x000000ff000079ed */ /* 0x000fe200083c0019 */
[----:B------:R-:W-:Y:S03]  /*2fd0*/  STS.U16 [R19+UR28+0x1480], R60 ;  /* 0x0014803c13007988 */ /* 0x000fe6000800041c */
[----:B------:R-:W1:Y:S01]  /*2fe0*/  LDC R61, c[0x0][0x3c4] ;  /* 0x0000f100ff3d7b82 */ /* 0x000e620000000800 */
[----:B0-----:R-:W-:Y:S01]  /*2ff0*/  IMAD R55, R55, 0xc, RZ ;  /* 0x0000000c37377824 */ /* 0x001fe200078e02ff */
[----:B------:R-:W-:Y:S01]  /*3000*/  STS.U16 [R19+UR28+0x1880], R62 ;  /* 0x0018803e13007988 */ /* 0x000fe2000800041c */
[----:B------:R-:W-:Y:S01]  /*3010*/  IMAD R67, R67, 0x12, RZ ;  /* 0x0000001243437824 */ /* 0x000fe200078e02ff */
[----:B------:R-:W-:-:S04]  /*3020*/  SHF.L.U32 R49, R127, 0x3, RZ ;  /* 0x000000037f317819 */ /* 0x000fc800000006ff */
[----:B------:R-:W0:Y:S01]  /*3030*/  LDC R73, c[0x0][0x3c4] ;  /* 0x0000f100ff497b82 */ /* 0x000e220000000800 */
[----:B------:R-:W-:Y:S01]  /*3040*/  STS.U16 [R19+UR28+0x1c80], R64 ;  /* 0x001c804013007988 */ /* 0x000fe2000800041c */
[----:B------:R-:W-:Y:S01]  /*3050*/  IMAD R79, R79, 0x18, RZ ;  /* 0x000000184f4f7824 */ /* 0x000fe200078e02ff */
[----:B------:R-:W-:-:S05]  /*3060*/  LEA R39, R127, R127, 0x1 ;  /* 0x0000007f7f277211 */ /* 0x000fca00078e08ff */
[----:B------:R-:W0:Y:S01]  /*3070*/  LDC R69, c[0x0][0x3c4] ;  /* 0x0000f100ff457b82 */ /* 0x000e220000000800 */
[----:B------:R3:W-:Y:S01]  /*3080*/  STS.U16 [R19+UR28+0x80], R66 ;  /* 0x0000804213007988 */ /* 0x0007e2000800041c */
[----:B------:R-:W-:-:S06]  /*3090*/  LEA R47, R127, -R127, 0x3 ;  /* 0x8000007f7f2f7211 */ /* 0x000fcc00078e18ff */
[----:B------:R-:W0:Y:S01]  /*30a0*/  LDC R81, c[0x0][0x3c4] ;  /* 0x0000f100ff517b82 */ /* 0x000e220000000800 */
[----:B------:R-:W-:Y:S01]  /*30b0*/  STS.U16 [R21+UR28+0x500], R70 ;  /* 0x0005004615007988 */ /* 0x000fe2000800041c */
[----:B--2---:R-:W-:-:S06]  /*30c0*/  ISETP.LT.AND P2, PT, RZ, UR31, PT ;  /* 0x0000001fff007c0c */ /* 0x004fcc000bf41270 */
[----:B------:R-:W2:Y:S01]  /*30d0*/  LDC R77, c[0x0][0x3c4] ;  /* 0x0000f100ff4d7b82 */ /* 0x000ea20000000800 */
[----:B------:R-:W-:Y:S01]  /*30e0*/  STS.U16 [R21+UR28+0x900], R74 ;  /* 0x0009004a15007988 */ /* 0x000fe2000800041c */
[----:B---3--:R-:W-:-:S06]  /*30f0*/  LOP3.LUT R19, R17, 0x30, RZ, 0x3c, !PT ;  /* 0x0000003011137812 */ /* 0x008fcc00078e3cff */
[----:B------:R-:W3:Y:S01]  /*3100*/  LDC R85, c[0x0][0x3c4] ;  /* 0x0000f100ff557b82 */ /* 0x000ee20000000800 */
[----:B------:R-:W-:Y:S07]  /*3110*/  STS.U16 [R21+UR28+0xd00], R80 ;  /* 0x000d005015007988 */ /* 0x000fee000800041c */
[----:B------:R-:W0:Y:S01]  /*3120*/  LDC R89, c[0x0][0x3c4] ;  /* 0x0000f100ff597b82 */ /* 0x000e220000000800 */
[----:B------:R-:W-:Y:S01]  /*3130*/  STS.U16 [R21+UR28+0x100], R84 ;  /* 0x0001005415007988 */ /* 0x000fe2000800041c */
[----:B------:R-:W-:-:S02]  /*3140*/  PRMT R31, RZ, 0x7610, R31 ;  /* 0x00007610ff1f7816 */ /* 0x000fc4000000001f */
[----:B------:R-:W-:Y:S01]  /*3150*/  PRMT R33, RZ, 0x7610, R33 ;  /* 0x00007610ff217816 */ /* 0x000fe20000000021 */
[----:B------:R-:W-:Y:S01]  /*3160*/  STS.U16 [R21+UR28+0x2100], R82 ;  /* 0x0021005215007988 */ /* 0x000fe2000800041c */
[----:B------:R-:W-:Y:S02]  /*3170*/  PRMT R35, RZ, 0x7610, R35 ;  /* 0x00007610ff237816 */ /* 0x000fe40000000023 */
[----:B------:R-:W0:Y:S01]  /*3180*/  LDC R93, c[0x0][0x3c4] ;  /* 0x0000f100ff5d7b82 */ /* 0x000e220000000800 */
[----:B------:R-:W-:Y:S01]  /*3190*/  STS.U16 [R21+UR28+0x2500], R86 ;  /* 0x0025005615007988 */ /* 0x000fe2000800041c */
[----:B------:R-:W-:Y:S02]  /*31a0*/  PRMT R29, RZ, 0x7610, R29 ;  /* 0x00007610ff1d7816 */ /* 0x000fe4000000001d */
[----:B------:R-:W-:Y:S01]  /*31b0*/  PRMT R23, RZ, 0x7610, R23 ;  /* 0x00007610ff177816 */ /* 0x000fe20000000017 */
[----:B------:R-:W-:Y:S01]  /*31c0*/  STS.U16 [R21+UR28+0x2900], R88 ;  /* 0x0029005815007988 */ /* 0x000fe2000800041c */
[----:B------:R-:W-:Y:S01]  /*31d0*/  PRMT R25, RZ, 0x7610, R25 ;  /* 0x00007610ff197816 */ /* 0x000fe20000000019 */
[----:B------:R-:W-:Y:S01]  /*31e0*/  UIADD3 UR8, UPT, UPT, UR17, 0x7c, URZ ;  /* 0x0000007c11087890 */ /* 0x000fe2000fffe0ff */
[----:B------:R-:W0:Y:S01]  /*31f0*/  LDC R34, c[0x0][0x3c4] ;  /* 0x0000f100ff227b82 */ /* 0x000e220000000800 */
[----:B------:R-:W-:Y:S01]  /*3200*/  STS.U16 [R21+UR28+0x2d00], R90 ;  /* 0x002d005a15007988 */ /* 0x000fe2000800041c */
[----:B------:R-:W0:Y:S03]  /*3210*/  LDCU UR16, c[0x0][0x3a8] ;  /* 0x00007500ff1077ac */ /* 0x000e260008000800 */
[----:B------:R-:W-:Y:S03]  /*3220*/  STS.U16 [R21+UR28+0x3100], R92 ;  /* 0x0031005c15007988 */ /* 0x000fe6000800041c */
[----:B------:R-:W0:Y:S01]  /*3230*/  LDC R42, c[0x0][0x3c4] ;  /* 0x0000f100ff2a7b82 */ /* 0x000e220000000800 */
[----:B------:R-:W-:Y:S04]  /*3240*/  STS.U16 [R21+UR28+0x3500], R94 ;  /* 0x0035005e15007988 */ /* 0x000fe8000800041c */
        /* <DEDUP_REMOVED lines=8> */
[----:B------:R1:W-:Y:S04]  /*32d0*/  STS.U16 [R21+UR28+0x1d00], R112 ;  /* 0x001d007015007988 */ /* 0x0003e8000800041c */
[----:B------:R-:W-:Y:S03]  /*32e0*/  STS.U16 [R19+UR28+0x3d80], R120 ;  /* 0x003d807813007988 */ /* 0x000fe6000800041c */
[----:B------:R-:W0:Y:S01]  /*32f0*/  LDC R40, c[0x0][0x3c4] ;  /* 0x0000f100ff287b82 */ /* 0x000e220000000800 */
[----:B------:R-:W-:Y:S01]  /*3300*/  STS.U16 [R19+UR28+0x2180], R98 ;  /* 0x0021806213007988 */ /* 0x000fe2000800041c */
[----:B-1----:R-:W-:-:S03]  /*3310*/  LOP3.LUT R21, R17, 0x40, RZ, 0x3c, !PT ;  /* 0x0000004011157812 */ /* 0x002fc600078e3cff */
[----:B------:R-:W-:Y:S03]  /*3320*/  STS.U16 [R19+UR28+0x2580], R100 ;  /* 0x0025806413007988 */ /* 0x000fe6000800041c */
[----:B------:R-:W1:Y:S01]  /*3330*/  LDC R46, c[0x0][0x3c4] ;  /* 0x0000f100ff2e7b82 */ /* 0x000e620000000800 */
[----:B------:R-:W-:Y:S04]  /*3340*/  STS.U16 [R19+UR28+0x2980], R114 ;  /* 0x0029807213007988 */ /* 0x000fe8000800041c */
[----:B------:R-:W-:Y:S03]  /*3350*/  STS.U16 [R19+UR28+0x2d80], R116 ;  /* 0x002d807413007988 */ /* 0x000fe6000800041c */
[----:B------:R-:W0:Y:S01]  /*3360*/  LDC R52, c[0x0][0x3c4] ;  /* 0x0000f100ff347b82 */ /* 0x000e220000000800 */
[----:B------:R-:W-:Y:S04]  /*3370*/  STS.U16 [R19+UR28+0x3180], R118 ;  /* 0x0031807613007988 */ /* 0x000fe8000800041c */
[----:B------:R-:W-:Y:S03]  /*3380*/  STS.U16 [R19+UR28+0x3580], R122 ;  /* 0x0035807a13007988 */ /* 0x000fe6000800041c */
[----:B------:R-:W0:Y:S01]  /*3390*/  LDC R54, c[0x0][0x3c4] ;  /* 0x0000f100ff367b82 */ /* 0x000e220000000800 */
[----:B------:R-:W-:Y:S04]  /*33a0*/  STS.U16 [R19+UR28+0x3980], R124 ;  /* 0x0039807c13007988 */ /* 0x000fe8000800041c */
[----:B------:R-:W-:Y:S01]  /*33b0*/  STS.U16 [R19+UR28+0x180], R132 ;  /* 0x0001808413007988 */ /* 0x000fe2000800041c */
[----:B------:R-:W-:-:S02]  /*33c0*/  IMAD R59, R59, 0xe, RZ ;  /* 0x0000000e3b3b7824 */ /* 0x000fc400078e02ff */
[----:B------:R-:W0:Y:S01]  /*33d0*/  LDC R56, c[0x0][0x3c4] ;  /* 0x0000f100ff387b82 */ /* 0x000e220000000800 */
[----:B------:R-:W-:Y:S04]  /*33e0*/  STS.U16 [R19+UR28+0x580], R134 ;  /* 0x0005808613007988 */ /* 0x000fe8000800041c */
[----:B------:R2:W-:Y:S01]  /*33f0*/  STS.U16 [R19+UR28+0x980], R5 ;  /* 0x0009800513007988 */ /* 0x0005e2000800041c */
[----:B------:R-:W-:Y:S02]  /*3400*/  IMAD R71, R71, 0x14, RZ ;  /* 0x0000001447477824 */ /* 0x000fe400078e02ff */
[----:B------:R-:W-:Y:S01]  /*3410*/  IMAD R83, R83, 0x1a, RZ ;  /* 0x0000001a53537824 */ /* 0x000fe200078e02ff */
[----:B------:R-:W-:Y:S01]  /*3420*/  STS.U16 [R19+UR28+0xd80], R138 ;  /* 0x000d808a13007988 */ /* 0x000fe2000800041c */
[----:B------:R-:W0:Y:S03]  /*3430*/  LDC R58, c[0x0][0x3c4] ;  /* 0x0000f100ff3a7b82 */ /* 0x000e260000000800 */
[----:B------:R-:W-:Y:S01]  /*3440*/  STS.U16 [R19+UR28+0x1180], R140 ;  /* 0x0011808c13007988 */ /* 0x000fe2000800041c */
[----:B--2---:R-:W-:-:S03]  /*3450*/  LOP3.LUT R5, R17, 0x50, RZ, 0x3c, !PT ;  /* 0x0000005011057812 */ /* 0x004fc600078e3cff */
[----:B------:R-:W-:Y:S01]  /*3460*/  STS.U16 [R19+UR28+0x1580], R142 ;  /* 0x0015808e13007988 */ /* 0x000fe2000800041c */
[----:B------:R-:W-:Y:S01]  /*3470*/  IMAD R75, R75, 0x16, RZ ;  /* 0x000000164b4b7824 */ /* 0x000fe200078e02ff */
[----:B------:R-:W2:Y:S02]  /*3480*/  LDC R2, c[0x0][0x3c4] ;  /* 0x0000f100ff027b82 */ /* 0x000ea40000000800 */
[----:B------:R-:W-:Y:S04]  /*3490*/  STS.U16 [R19+UR28+0x1980], R144 ;  /* 0x0019809013007988 */ /* 0x000fe8000800041c */
[----:B------:R-:W-:Y:S01]  /*34a0*/  STS.U16 [R19+UR28+0x1d80], R146 ;  /* 0x001d809213007988 */ /* 0x000fe2000800041c */
[----:B------:R-:W-:Y:S02]  /*34b0*/  IMAD R57, R57, 0xd, RZ ;  /* 0x0000000d39397824 */ /* 0x000fe400078e02ff */
[----:B------:R-:W-:Y:S01]  /*34c0*/  IMAD R87, R87, 0x1c, RZ ;  /* 0x0000001c57577824 */ /* 0x000fe200078e02ff */
[----:B------:R1:W-:Y:S01]  /*34d0*/  STS.U16 [R21+UR28+0x600], R7 ;  /* 0x0006000715007988 */ /* 0x0003e2000800041c */
[----:B------:R-:W-:Y:S01]  /*34e0*/  SHF.L.U32 R63, R63, 0x4, RZ ;  /* 0x000000043f3f7819 */ /* 0x000fe200000006ff */
[----:B------:R-:W2:Y:S02]  /*34f0*/  LDC R60, c[0x0][0x3c4] ;  /* 0x0000f100ff3c7b82 */ /* 0x000ea40000000800 */
[----:B------:R3:W-:Y:S04]  /*3500*/  STS.U16 [R21+UR28+0xa00], R48 ;  /* 0x000a003015007988 */ /* 0x0007e8000800041c */
[----:B------:R-:W-:Y:S01]  /*3510*/  STS.U16 [R21+UR28+0xe00], R26 ;  /* 0x000e001a15007988 */ /* 0x000fe2000800041c */
[----:B-1----:R-:W-:Y:S01]  /*3520*/  LOP3.LUT R7, R17, 0x60, RZ, 0x3c, !PT ;  /* 0x0000006011077812 */ /* 0x002fe200078e3cff */
[----:B------:R-:W-:Y:S01]  /*3530*/  IMAD R53, R53, 0xb, RZ ;  /* 0x0000000b35357824 */ /* 0x000fe200078e02ff */
[----:B------:R-:W-:Y:S01]  /*3540*/  LOP3.LUT R17, R17, 0x70, RZ, 0x3c, !PT ;  /* 0x0000007011117812 */ /* 0x000fe200078e3cff */
[----:B------:R-:W-:Y:S01]  /*3550*/  STS.U16 [R21+UR28+0x1200], R72 ;  /* 0x0012004815007988 */ /* 0x000fe2000800041c */
[-C--:B------:R-:W-:Y:S01]  /*3560*/  IADD3 R100, P4, PT, R37, R136.reuse, RZ ;  /* 0x0000008825647210 */ /* 0x080fe20007f9e0ff */
[----:B---3--:R-:W1:Y:S02]  /*3570*/  LDC R48, c[0x0][0x3c4] ;  /* 0x0000f100ff307b82 */ /* 0x008e640000000800 */
[----:B------:R-:W-:Y:S04]  /*3580*/  STS.U16 [R21+UR28+0x1a00], R76 ;  /* 0x001a004c15007988 */ /* 0x000fe8000800041c */
[----:B------:R-:W-:Y:S01]  /*3590*/  STS.U16 [R21+UR28+0x3e00], R128 ;  /* 0x003e008015007988 */ /* 0x000fe2000800041c */
[----:B------:R-:W-:Y:S01]  /*35a0*/  IMAD R91, R91, 0x1e, RZ ;  /* 0x0000001e5b5b7824 */ /* 0x000fe200078e02ff */
[----:B------:R-:W-:Y:S01]  /*35b0*/  LEA R65, R65, R65, 0x4 ;  /* 0x0000004141417211 */ /* 0x000fe200078e20ff */
[----:B------:R-:W3:Y:S01]  /*35c0*/  LDC R62, c[0x0][0x3c4] ;  /* 0x0000f100ff3e7b82 */ /* 0x000ee20000000800 */
[----:B------:R-:W-:Y:S04]  /*35d0*/  STS.U16 [R21+UR28+0x1600], R11 ;  /* 0x0016000b15007988 */ /* 0x000fe8000800041c */
[----:B------:R-:W-:Y:S01]  /*35e0*/  STS.U16 [R21+UR28+0x1e00], R13 ;  /* 0x001e000d15007988 */ /* 0x000fe2000800041c */
[----:B------:R-:W-:Y:S01]  /*35f0*/  LEA R61, R61, -R61, 0x4 ;  /* 0x8000003d3d3d7211 */ /* 0x000fe200078e20ff */
[----:B0-----:R-:W-:Y:S01]  /*3600*/  IMAD R73, R73, 0x15, RZ ;  /* 0x0000001549497824 */ /* 0x001fe200078e02ff */
[----:B------:R-:W-:Y:S01]  /*3610*/  PRMT R32, RZ, 0x7610, R32 ;  /* 0x00007610ff207816 */ /* 0x000fe20000000020 */
[----:B------:R-:W-:Y:S01]  /*3620*/  STS.U16 [R21+UR28+0x200], R158 ;  /* 0x0002009e15007988 */ /* 0x000fe2000800041c */
[----:B------:R-:W-:Y:S01]  /*3630*/  PRMT R28, RZ, 0x7610, R28 ;  /* 0x00007610ff1c7816 */ /* 0x000fe2000000001c */
[----:B------:R-:W0:Y:S02]  /*3640*/  LDC R64, c[0x0][0x3d8] ;  /* 0x0000f600ff407b82 */ /* 0x000e240000000800 */
[----:B------:R-:W-:Y:S04]  /*3650*/  STS.U16 [R21+UR28+0x2200], R15 ;  /* 0x0022000f15007988 */ /* 0x000fe8000800041c */
        /* <DEDUP_REMOVED lines=51> */
[----:B------:R0:W-:Y:S04]  /*3990*/  STS.U16 [R17+UR28+0x3380], R242 ;  /* 0x003380f211007988 */ /* 0x0001e8000800041c */
[----:B------:R-:W-:Y:S04]  /*39a0*/  STS.U16 [R17+UR28+0x3780], R244 ;  /* 0x003780f411007988 */ /* 0x000fe8000800041c */
[----:B------:R0:W-:Y:S01]  /*39b0*/  STS.U16 [R17+UR28+0x3b80], R246 ;  /* 0x003b80f611007988 */ /* 0x0001e2000800041c */
[----:B------:R-:W0:Y:S02]  /*39c0*/  FENCE.VIEW.ASYNC.T ;  /* 0x00000000000073c6 */ /* 0x000e240000000200 */
[----:B0-----:R-:W-:Y:S01]  /*39d0*/  BAR.SYNC.DEFER_BLOCKING 0x0 ;  /* 0x0000000000007b1d */ /* 0x001fe20000010000 */
[----:B------:R-:W-:-:S02]  /*39e0*/  LEA R110, P3, R99, R136, 0x3 ;  /* 0x00000088636e7211 */ /* 0x000fc400078618ff */
[-C--:B----4-:R-:W-:Y:S02]  /*39f0*/  LEA R120, P6, R97, R136.reuse, 0x2 ;  /* 0x0000008861787211 */ /* 0x090fe400078c10ff */
[-C--:B------:R-:W-:Y:S02]  /*3a00*/  LEA.HI.X.SX32 R101, R95, R137.reuse, 0x1, P4 ;  /* 0x000000895f657211 */ /* 0x080fe400020f0eff */
[-C--:B------:R-:W-:Y:S02]  /*3a10*/  IADD3 R108, P4, PT, R51, R136.reuse, RZ ;  /* 0x00000088336c7210 */ /* 0x080fe40007f9e0ff */
[----:B------:R-:W-:Y:S02]  /*3a20*/  LEA.HI.X.SX32 R111, R41, R137, 0x1, P3 ;  /* 0x00000089296f7211 */ /* 0x000fe400018f0eff */
[-C--:B------:R-:W-:Y:S02]  /*3a30*/  LEA R250, P3, R251, R136.reuse, 0x4 ;  /* 0x00000088fbfa7211 */ /* 0x080fe400078620ff */
[----:B------:R-:W-:-:S02]  /*3a40*/  IADD3 R112, P5, PT, R45, R136, RZ ;  /* 0x000000882d707210 */ /* 0x000fc40007fbe0ff */
[----:B------:R-:W-:Y:S01]  /*3a50*/  LEA R127, R127, R127, 0x3 ;  /* 0x0000007f7f7f7211 */ /* 0x000fe200078e18ff */
[----:B------:R-:W-:Y:S01]  /*3a60*/  IMAD R233, R34, 0x22, RZ ;  /* 0x0000002222e97824 */ /* 0x000fe200078e02ff */
[-C--:B------:R-:W-:Y:S01]  /*3a70*/  LEA.HI.X.SX32 R121, R37, R137.reuse, 0x1, P6 ;  /* 0x0000008925797211 */ /* 0x080fe200030f0eff */
[----:B------:R-:W-:Y:S01]  /*3a80*/  IMAD R227, R42, 0x28, RZ ;  /* 0x000000282ae37824 */ /* 0x000fe200078e02ff */
[-C--:B------:R-:W-:Y:S01]  /*3a90*/  IADD3 R102, P6, PT, R55, R136.reuse, RZ ;  /* 0x0000008837667210 */ /* 0x080fe20007fde0ff */
[----:B------:R-:W-:Y:S01]  /*3aa0*/  IMAD R231, R36, 0x24, RZ ;  /* 0x0000002424e77824 */ /* 0x000fe200078e02ff */
[-C--:B------:R-:W-:Y:S01]  /*3ab0*/  LEA.HI.X.SX32 R109, R43, R137.reuse, 0x1, P4 ;  /* 0x000000892b6d7211 */ /* 0x080fe200020f0eff */
[----:B------:R-:W-:Y:S01]  /*3ac0*/  IMAD R225, R44, 0x2a, RZ ;  /* 0x0000002a2ce17824 */ /* 0x000fe200078e02ff */
[-C--:B------:R-:W-:Y:S01]  /*3ad0*/  IADD3 R248, P4, PT, R67, R136.reuse, RZ ;  /* 0x0000008843f87210 */ /* 0x080fe20007f9e0ff */
[----:B------:R-:W0:Y:S02]  /*3ae0*/  FENCE.VIEW.ASYNC.S ;  /* 0x00000000000073c6 */ /* 0x000e240000000000 */
[----:B0-----:R0:W4:Y:S01]  /*3af0*/  @!UP1 SYNCS.EXCH.64 URZ, [UR26], UR4 ;  /* 0x000000041aff95b2 */ /* 0x0011220008000100 */
[----:B------:R-:W-:Y:S01]  /*3b00*/  LEA.HI.X.SX32 R251, R49, R137, 0x1, P3 ;  /* 0x0000008931fb7211 */ /* 0x000fe200018f0eff */
[----:B----4-:R-:W-:Y:S01]  /*3b10*/  BAR.SYNC.DEFER_BLOCKING 0x0 ;  /* 0x0000000000007b1d */ /* 0x010fe20000010000 */
[----:B------:R-:W-:-:S02]  /*3b20*/  IADD3 R242, P3, PT, R79, R136, RZ ;  /* 0x000000884ff27210 */ /* 0x000fc40007f7e0ff */
[-C--:B------:R-:W-:Y:S02]  /*3b30*/  LEA.HI.X.SX32 R113, R39, R137.reuse, 0x1, P5 ;  /* 0x0000008927717211 */ /* 0x080fe400028f0eff */
[-C--:B------:R-:W-:Y:S02]  /*3b40*/  IADD3 R106, P5, PT, R59, R136.reuse, RZ ;  /* 0x000000883b6a7210 */ /* 0x080fe40007fbe0ff */
[-C--:B------:R-:W-:Y:S02]  /*3b50*/  LEA.HI.X.SX32 R103, R45, R137.reuse, 0x1, P6 ;  /* 0x000000892d677211 */ /* 0x080fe400030f0eff */
[-C--:B------:R-:W-:Y:S01]  /*3b60*/  IADD3 R246, P6, PT, R71, R136.reuse, RZ ;  /* 0x0000008847f67210 */ /* 0x080fe20007fde0ff */
[----:B------:R-:W-:Y:S01]  /*3b70*/  IMAD R219, R50, 0x30, RZ ;  /* 0x0000003032db7824 */ /* 0x000fe200078e02ff */
[-C--:B------:R-:W-:Y:S01]  /*3b80*/  LEA.HI.X.SX32 R249, R127, R137.reuse, 0x1, P4 ;  /* 0x000000897ff97211 */ /* 0x080fe200020f0eff */
[----:B------:R-:W-:Y:S01]  /*3b90*/  IMAD R229, R40, 0x26, RZ ;  /* 0x0000002628e57824 */ /* 0x000fe200078e02ff */
[-C--:B------:R-:W-:Y:S01]  /*3ba0*/  IADD3 R240, P4, PT, R83, R136.reuse, RZ ;  /* 0x0000008853f07210 */ /* 0x080fe20007f9e0ff */
[----:B------:R-:W-:Y:S01]  /*3bb0*/  IMAD R223, R46, 0x2c, RZ ;  /* 0x0000002c2edf7824 */ /* 0x000fe200078e02ff */
[-C--:B------:R-:W-:Y:S01]  /*3bc0*/  LEA.HI.X.SX32 R243, R55, R137.reuse, 0x1, P3 ;  /* 0x0000008937f37211 */ /* 0x080fe200018f0eff */
[----:B------:R-:W-:Y:S01]  /*3bd0*/  IMAD R217, R52, 0x32, RZ ;  /* 0x0000003234d97824 */ /* 0x000fe200078e02ff */
[-C--:B------:R-:W-:Y:S01]  /*3be0*/  LEA R234, P3, R235, R136.reuse, 0x5 ;  /* 0x00000088ebea7211 */ /* 0x080fe200078628ff */
[----:B------:R-:W-:Y:S01]  /*3bf0*/  IMAD R69, R69, 0x13, RZ ;  /* 0x0000001345457824 */ /* 0x000fe200078e02ff */
[-C--:B------:R-:W-:Y:S01]  /*3c00*/  LEA.HI.X.SX32 R107, R47, R137.reuse, 0x1, P5 ;  /* 0x000000892f6b7211 */ /* 0x080fe200028f0eff */
[----:B-1----:R-:W-:Y:S01]  /*3c10*/  IMAD R221, R48, 0x2e, RZ ;  /* 0x0000002e30dd7824 */ /* 0x002fe200078e02ff */
        /* <DEDUP_REMOVED lines=9> */
[----:B------:R-:W4:Y:S01]  /*3cb0*/  @P2 LDG.E.U16 R27, desc[UR32][R136.64] ;  /* 0x00000020881b2981 */ /* 0x000f22000c1e1500 */
        /* <DEDUP_REMOVED lines=9> */
[----:B--2---:R-:W-:Y:S01]  /*3d50*/  IMAD R209, R60, 0x3a, RZ ;  /* 0x0000003a3cd17824 */ /* 0x004fe200078e02ff */
[-C--:B------:R-:W-:Y:S01]  /*3d60*/  IADD3 R230, P6, PT, R231, R136.reuse, RZ ;  /* 0x00000088e7e67210 */ /* 0x080fe20007fde0ff */
[----:B------:R-:W2:Y:S01]  /*3d70*/  @P2 LDG.E.U16 R32, desc[UR32][R100.64] ;  /* 0x0000002064202981 */ /* 0x000ea2000c1e1500 */
[-C--:B------:R-:W-:Y:S01]  /*3d80*/  LEA.HI.X.SX32 R233, R65, R137.reuse, 0x1, P4 ;  /* 0x0000008941e97211 */ /* 0x080fe200020f0eff */
[----:B------:R-:W-:Y:S01]  /*3d90*/  IMAD R89, R89, 0x1d, RZ ;  /* 0x0000001d59597824 */ /* 0x000fe200078e02ff */
[-C--:B------:R-:W-:Y:S01]  /*3da0*/  IADD3 R224, P4, PT, R225, R136.reuse, RZ ;  /* 0x00000088e1e07210 */ /* 0x080fe20007f9e0ff */
[----:B------:R-:W2:Y:S01]  /*3db0*/  @P2 LDG.E.U16 R28, desc[UR32][R248.64] ;  /* 0x00000020f81c2981 */ /* 0x000ea2000c1e1500 */
[-C--:B------:R-:W-:Y:S01]  /*3dc0*/  LEA.HI.X.SX32 R227, R71, R137.reuse, 0x1, P3 ;  /* 0x0000008947e37211 */ /* 0x080fe200018f0eff */
[----:B---3--:R-:W-:Y:S01]  /*3dd0*/  IMAD R207, R62, 0x3c, RZ ;  /* 0x0000003c3ecf7824 */ /* 0x008fe200078e02ff */
[-C--:B------:R-:W-:Y:S01]  /*3de0*/  IADD3 R218, P3, PT, R219, R136.reuse, RZ ;  /* 0x00000088dbda7210 */ /* 0x080fe20007f7e0ff */
[----:B------:R-:W3:Y:S01]  /*3df0*/  @P2 LDG.E.U16 R29, desc[UR32][R232.64] ;  /* 0x00000020e81d2981 */ /* 0x000ee2000c1e1500 */
[-C--:B------:R-:W-:Y:S01]  /*3e00*/  LEA.HI.X.SX32 R237, R61, R137.reuse, 0x1, P5 ;  /* 0x000000893ded7211 */ /* 0x080fe200028f0eff */
[----:B------:R-:W-:Y:S01]  /*3e10*/  IMAD R205, R2, 0x3e, RZ ;  /* 0x0000003e02cd7824 */ /* 0x000fe200078e02ff */
[-C--:B------:R-:W-:Y:S01]  /*3e20*/  IADD3 R228, P5, PT, R229, R136.reuse, RZ ;  /* 0x00000088e5e47210 */ /* 0x080fe20007fbe0ff */
[----:B------:R-:W2:Y:S01]  /*3e30*/  @P2 LDG.E.U16 R23, desc[UR32][R246.64] ;  /* 0x00000020f6172981 */ /* 0x000ea2000c1e1500 */
[-C--:B------:R-:W-:Y:S01]  /*3e40*/  LEA.HI.X.SX32 R231, R67, R137.reuse, 0x1, P6 ;  /* 0x0000008943e77211 */ /* 0x080fe200030f0eff */
[----:B0-----:R-:W0:Y:S01]  /*3e50*/  LDCU UR4, c[0x0][0x3d0] ;  /* 0x00007a00ff0477ac */ /* 0x001e220008000800 */
[-C--:B------:R-:W-:Y:S01]  /*3e60*/  IADD3 R222, P6, PT, R223, R136.reuse, RZ ;  /* 0x00000088dfde7210 */ /* 0x080fe20007fde0ff */
[----:B------:R-:W1:Y:S01]  /*3e70*/  LDC.64 R50, c[0x0][0x390] ;  /* 0x0000e400ff327b82 */ /* 0x000e620000000a00 */
[----:B------:R-:W-:Y:S01]  /*3e80*/  LEA.HI.X.SX32 R225, R73, R137, 0x1, P4 ;  /* 0x0000008949e17211 */ /* 0x000fe200020f0eff */
[----:B------:R-:W-:Y:S01]  /*3e90*/  STL.64 [R1+0x30], R100 ;  /* 0x0000306401007387 */ /* 0x000fe20000100a00 */
[----:B------:R-:W-:-:S02]  /*3ea0*/  IADD3 R216, P4, PT, R217, R136, RZ ;  /* 0x00000088d9d87210 */ /* 0x000fc40007f9e0ff */
[-C--:B------:R-:W-:Y:S02]  /*3eb0*/  LEA.HI.X.SX32 R219, R79, R137.reuse, 0x1, P3 ;  /* 0x000000894fdb7211 */ /* 0x080fe400018f0eff */
[----:B------:R-:W-:Y:S01]  /*3ec0*/  PRMT R30, RZ, 0x7610, R30 ;  /* 0x00007610ff1e7816 */ /* 0x000fe2000000001e */
[----:B------:R-:W0:Y:S01]  /*3ed0*/  LDC R39, c[0x0][0x3d8] ;  /* 0x0000f600ff277b82 */ /* 0x000e220000000800 */
[-C--:B------:R-:W-:Y:S01]  /*3ee0*/  LEA.HI.X.SX32 R229, R69, R137.reuse, 0x1, P5 ;  /* 0x0000008945e57211 */ /* 0x080fe200028f0eff */
[----:B------:R-:W2:Y:S01]  /*3ef0*/  @P2 LDG.E.U16 R35, desc[UR32][R218.64] ;  /* 0x00000020da232981 */ /* 0x000ea2000c1e1500 */
[-C--:B------:R-:W-:Y:S02]  /*3f00*/  IADD3 R220, P5, PT, R221, R136.reuse, RZ ;  /* 0x00000088dddc7210 */ /* 0x080fe40007fbe0ff */
[----:B------:R-:W-:Y:S02]  /*3f10*/  LEA.HI.X.SX32 R223, R75, R137, 0x1, P6 ;  /* 0x000000894bdf7211 */ /* 0x000fe400030f0eff */
[----:B------:R-:W-:Y:S01]  /*3f20*/  PRMT R22, RZ, 0x7610, R22 ;  /* 0x00007610ff167816 */ /* 0x000fe20000000016 */
[----:B------:R-:W0:Y:S01]  /*3f30*/  LDC R41, c[0x0][0x3d8] ;  /* 0x0000f600ff297b82 */ /* 0x000e220000000800 */
[----:B------:R-:W-:-:S02]  /*3f40*/  IADD3 R214, P6, PT, R215, R136, RZ ;  /* 0x00000088d7d67210 */ /* 0x000fc40007fde0ff */
[----:B------:R-:W-:Y:S02]  /*3f50*/  PRMT R24, RZ, 0x7610, R24 ;  /* 0x00007610ff187816 */ /* 0x000fe40000000018 */
[----:B------:R-:W-:Y:S01]  /*3f60*/  PRMT R26, RZ, 0x7610, R26 ;  /* 0x00007610ff1a7816 */ /* 0x000fe2000000001a */
[----:B------:R-:W2:Y:S01]  /*3f70*/  @P2 LDG.E.U16 R22, desc[UR32][R120.64] ;  /* 0x0000002078162981 */ /* 0x000ea2000c1e1500 */
[-C--:B------:R-:W-:Y:S02]  /*3f80*/  LEA.HI.X.SX32 R217, R81, R137.reuse, 0x1, P4 ;  /* 0x0000008951d97211 */ /* 0x080fe400020f0eff */
[----:B------:R-:W-:Y:S01]  /*3f90*/  PRMT R19, RZ, 0x7610, R19 ;  /* 0x00007610ff137816 */ /* 0x000fe20000000013 */
[----:B------:R-:W2:Y:S01]  /*3fa0*/  @P2 LDG.E.U16 R24, desc[UR32][R230.64] ;  /* 0x00000020e6182981 */ /* 0x000ea2000c1e1500 */
[----:B------:R-:W-:Y:S02]  /*3fb0*/  LEA.HI.X.SX32 R221, R77, R137, 0x1, P5 ;  /* 0x000000894ddd7211 */ /* 0x000fe400028f0eff */
[----:B------:R-:W-:Y:S01]  /*3fc0*/  PRMT R20, RZ, 0x7610, R20 ;  /* 0x00007610ff147816 */ /* 0x000fe20000000014 */
[----:B------:R-:W2:Y:S01]  /*3fd0*/  @P2 LDG.E.U16 R30, desc[UR32][R216.64] ;  /* 0x00000020d81e2981 */ /* 0x000ea2000c1e1500 */
[----:B------:R-:W-:-:S02]  /*3fe0*/  IADD3 R212, P5, PT, R213, R136, RZ ;  /* 0x00000088d5d47210 */ /* 0x000fc40007fbe0ff */
[----:B------:R-:W-:Y:S01]  /*3ff0*/  PRMT R21, RZ, 0x7610, R21 ;  /* 0x00007610ff157816 */ /* 0x000fe20000000015 */
[----:B------:R-:W2:Y:S01]  /*4000*/  @P2 LDG.E.U16 R26, desc[UR32][R112.64] ;  /* 0x00000020701a2981 */ /* 0x000ea2000c1e1500 */
[-C--:B------:R-:W-:Y:S02]  /*4010*/  LEA.HI.X.SX32 R215, R83, R137.reuse, 0x1, P6 ;  /* 0x0000008953d77211 */ /* 0x080fe400030f0eff */
[----:B------:R-:W-:Y:S01]  /*4020*/  PRMT R12, RZ, 0x7610, R12 ;  /* 0x00007610ff0c7816 */ /* 0x000fe2000000000c */
[----:B------:R-:W2:Y:S01]  /*4030*/  @P2 LDG.E.U16 R19, desc[UR32][R244.64] ;  /* 0x00000020f4132981 */ /* 0x000ea2000c1e1500 */
[----:B------:R-:W-:Y:S02]  /*4040*/  IADD3 R210, P3, PT, R211, R136, RZ ;  /* 0x00000088d3d27210 */ /* 0x000fe40007f7e0ff */
[----:B------:R-:W-:Y:S01]  /*4050*/  PRMT R14, RZ, 0x7610, R14 ;  /* 0x00007610ff0e7816 */ /* 0x000fe2000000000e */
[----:B------:R-:W2:Y:S01]  /*4060*/  @P2 LDG.E.U16 R25, desc[UR32][R214.64] ;  /* 0x00000020d6192981 */ /* 0x000ea2000c1e1500 */
[----:B------:R-:W-:-:S02]  /*4070*/  LEA.HI.X.SX32 R213, R85, R137, 0x1, P5 ;  /* 0x0000008955d57211 */ /* 0x000fc400028f0eff */
[----:B------:R-:W-:Y:S01]  /*4080*/  PRMT R16, RZ, 0x7610, R16 ;  /* 0x00007610ff107816 */ /* 0x000fe20000000010 */
[----:B------:R-:W2:Y:S01]  /*4090*/  @P2 LDG.E.U16 R20, desc[UR32][R228.64] ;  /* 0x00000020e4142981 */ /* 0x000ea2000c1e1500 */
[----:B------:R-:W-:Y:S02]  /*40a0*/  PRMT R17, RZ, 0x7610, R17 ;  /* 0x00007610ff117816 */ /* 0x000fe40000000011 */
        /* <DEDUP_REMOVED lines=15> */
[----:B------:R-:W-:Y:S01]  /*41a0*/  LEA R93, R93, -R93, 0x5 ;  /* 0x8000005d5d5d7211 */ /* 0x000fe200078e28ff */
[----:B------:R-:W2:Y:S01]  /*41b0*/  @P2 LDG.E.U16 R18, desc[UR32][R108.64] ;  /* 0x000000206c122981 */ /* 0x000ea2000c1e1500 */
[----:B------:R-:W-:Y:S02]  /*41c0*/  IADD3 R204, P5, PT, R205, R136, RZ ;  /* 0x00000088cdcc7210 */ /* 0x000fe40007fbe0ff */
[----:B------:R-:W-:Y:S01]  /*41d0*/  PRMT R6, RZ, 0x7610, R6 ;  /* 0x00007610ff067816 */ /* 0x000fe20000000006 */
[----:B------:R-:W2:Y:S01]  /*41e0*/  @P2 LDG.E.U16 R0, desc[UR32][R240.64] ;  /* 0x00000020f0002981 */ /* 0x000ea2000c1e1500 */
[----:B------:R-:W-:Y:S02]  /*41f0*/  PRMT R7, RZ, 0x7610, R7 ;  /* 0x00007610ff077816 */ /* 0x000fe40000000007 */
[----:B------:R-:W-:Y:S01]  /*4200*/  PRMT R9, RZ, 0x7610, R9 ;  /* 0x00007610ff097816 */ /* 0x000fe20000000009 */
[----:B------:R-:W2:Y:S01]  /*4210*/  @P2 LDG.E.U16 R8, desc[UR32][R224.64] ;  /* 0x00000020e0082981 */ /* 0x000ea2000c1e1500 */
[----:B------:R-:W-:-:S02]  /*4220*/  PRMT R11, RZ, 0x7610, R11 ;  /* 0x00007610ff0b7816 */ /* 0x000fc4000000000b */
[----:B------:R-:W-:Y:S01]  /*4230*/  PRMT R13, RZ, 0x7610, R13 ;  /* 0x00007610ff0d7816 */ /* 0x000fe2000000000d */
[----:B------:R-:W2:Y:S01]  /*4240*/  @P2 LDG.E.U16 R10, desc[UR32][R208.64] ;  /* 0x00000020d00a2981 */ /* 0x000ea2000c1e1500 */
[----:B------:R-:W-:Y:S02]  /*4250*/  PRMT R15, RZ, 0x7610, R15 ;  /* 0x00007610ff0f7816 */ /* 0x000fe4000000000f */
[----:B------:R-:W-:Y:S01]  /*4260*/  LOP3.LUT R34, R252, 0x1f, RZ, 0xc0, !PT ;  /* 0x0000001ffc227812 */ /* 0x000fe200078ec0ff */
[----:B------:R-:W2:Y:S01]  /*4270*/  @P2 LDG.E.U16 R4, desc[UR32][R102.64] ;  /* 0x0000002066042981 */ /* 0x000ea2000c1e1500 */
[-C--:B------:R-:W-:Y:S01]  /*4280*/  LEA.HI.X.SX32 R207, R91, R137.reuse, 0x1, P6 ;  /* 0x000000895bcf7211 */ /* 0x080fe200030f0eff */
[----:B0-----:R-:W-:Y:S01]  /*4290*/  UIMAD UR4, UR29, UR4, URZ ;  /* 0x000000041d0472a4 */ /* 0x001fe2000f8e02ff */
[----:B------:R-:W-:Y:S01]  /*42a0*/  LEA.HI.X.SX32 R205, R93, R137, 0x1, P5 ;  /* 0x000000895dcd7211 */ /* 0x000fe200028f0eff */
[----:B------:R-:W2:Y:S01]  /*42b0*/  @P2 LDG.E.U16 R5, desc[UR32][R238.64] ;  /* 0x00000020ee052981 */ /* 0x000ea2000c1e1500 */
[----:B------:R-:W0:Y:S03]  /*42c0*/  LDC R40, c[0x0][0x3d8] ;  /* 0x0000f600ff287b82 */ /* 0x000e260000000800 */
[----:B------:R-:W2:Y:S04]  /*42d0*/  @P2 LDG.E.U16 R6, desc[UR32][R222.64] ;  /* 0x00000020de062981 */ /* 0x000ea8000c1e1500 */
[----:B------:R-:W2:Y:S01]  /*42e0*/  @P2 LDG.E.U16 R7, desc[UR32][R206.64] ;  /* 0x00000020ce072981 */ /* 0x000ea2000c1e1500 */
[----:B------:R-:W0:Y:S03]  /*42f0*/  LDC R42, c[0x0][0x3d8] ;  /* 0x0000f600ff2a7b82 */ /* 0x000e260000000800 */
[----:B------:R-:W2:Y:S04]  /*4300*/  @P2 LDG.E.U16 R9, desc[UR32][R106.64] ;  /* 0x000000206a092981 */ /* 0x000ea8000c1e1500 */
[----:B------:R-:W2:Y:S01]  /*4310*/  @P2 LDG.E.U16 R11, desc[UR32][R236.64] ;  /* 0x00000020ec0b2981 */ /* 0x000ea2000c1e1500 */
[----:B------:R-:W0:Y:S03]  /*4320*/  LDC R44, c[0x0][0x3d8] ;  /* 0x0000f600ff2c7b82 */ /* 0x000e260000000800 */
[----:B------:R-:W3:Y:S04]  /*4330*/  @P2 LDG.E.U16 R13, desc[UR32][R220.64] ;  /* 0x00000020dc0d2981 */ /* 0x000ee8000c1e1500 */
[----:B------:R-:W3:Y:S01]  /*4340*/  @P2 LDG.E.U16 R15, desc[UR32][R204.64] ;  /* 0x00000020cc0f2981 */ /* 0x000ee2000c1e1500 */
[----:B------:R-:W-:Y:S01]  /*4350*/  IMAD R34, R34, UR70, RZ ;  /* 0x0000004622227c24 */ /* 0x000fe2000f8e02ff */
[----:B------:R-:W-:Y:S01]  /*4360*/  USHF.L.U32 UR7, UR4, 0x1, URZ ;  /* 0x0000000104077899 */ /* 0x000fe200080006ff */
[----:B------:R-:W0:Y:S08]  /*4370*/  LDC R45, c[0x0][0x3d8] ;  /* 0x0000f600ff2d7b82 */ /* 0x000e300000000800 */
[----:B------:R-:W0:Y:S01]  /*4380*/  LDC R43, c[0x0][0x3d8] ;  /* 0x0000f600ff2b7b82 */ /* 0x000e220000000800 */
[----:B------:R-:W-:-:S02]  /*4390*/  SHF.L.U32 R37, R34, 0x1, RZ ;  /* 0x0000000122257819 */ /* 0x000fc400000006ff */
[----:B------:R-:W-:Y:S01]  /*43a0*/  LEA R134, R3, R38, 0x6 ;  /* 0x0000002603867211 */ /* 0x000fe200078e30ff */
[----:B------:R-:W-:Y:S01]  /*43b0*/  VOTEU.ALL UP1, P1 ;  /* 0x0000000000ff7886 */ /* 0x000fe20000820000 */
[----:B-1----:R-:W-:Y:S01]  /*43c0*/  IADD3 R143, P3, P4, R37, UR7, R50 ;  /* 0x00000007258f7c10 */ /* 0x002fe2000fc7e032 */
[----:B------:R-:W1:Y:S01]  /*43d0*/  LDCU UR7, c[0x0][0x3d8] ;  /* 0x00007b00ff0777ac */ /* 0x000e620008000800 */
[----:B------:R-:W-:Y:S01]  /*43e0*/  STL.64 [R1+0x28], R120 ;  /* 0x0000287801007387 */ /* 0x000fe20000100a00 */
[----:B------:R-:W0:Y:S01]  /*43f0*/  LDC R37, c[0x0][0x3d8] ;  /* 0x0000f600ff257b82 */ /* 0x000e220000000800 */
[----:B------:R-:W-:Y:S01]  /*4400*/  IMAD.HI R34, R34, 0x2, RZ ;  /* 0x0000000222227827 */ /* 0x000fe200078e02ff */
[----:B------:R-:W-:-:S06]  /*4410*/  UIMAD.WIDE UR4, UR4, 0x2, URZ ;  /* 0x00000002040478a5 */ /* 0x000fcc000f8e02ff */
[----:B------:R-:W0:Y:S01]  /*4420*/  LDC R53, c[0x0][0x3d8] ;  /* 0x0000f600ff357b82 */ /* 0x000e220000000800 */
[----:B------:R-:W-:Y:S01]  /*4430*/  IADD3.X R51, PT, PT, R34, UR5, R51, P3, P4 ;  /* 0x0000000522337c10 */ /* 0x000fe20009fe8433 */
[----:B------:R-:W-:Y:S01]  /*4440*/  STL.64 [R1+0x20], R112 ;  /* 0x0000207001007387 */ /* 0x000fe20000100a00 */
[----:B------:R-:W-:-:S05]  /*4450*/  SHF.R.U32.HI R34, RZ, 0x5, R252 ;  /* 0x00000005ff227819 */ /* 0x000fca00000116fc */
[----:B------:R-:W0:Y:S01]  /*4460*/  LDC R46, c[0x0][0x3d8] ;  /* 0x0000f600ff2e7b82 */ /* 0x000e220000000800 */
[----:B------:R-:W-:-:S07]  /*4470*/  SGXT.U32 R34, R34, 0x2 ;  /* 0x000000022222781a */ /* 0x000fce0000000000 */
[----:B------:R-:W4:Y:S01]  /*4480*/  LDC R55, c[0x0][0x3d8] ;  /* 0x0000f600ff377b82 */ /* 0x000f220000000800 */
[----:B-1----:R-:W-:-:S07]  /*4490*/  IMAD R34, R34, UR7, RZ ;  /* 0x0000000722227c24 */ /* 0x002fce000f8e02ff */
[----:B------:R-:W1:Y:S01]  /*44a0*/  LDC R57, c[0x0][0x3d8] ;  /* 0x0000f600ff397b82 */ /* 0x000e620000000800 */
[----:B0-----:R-:W-:-:S07]  /*44b0*/  LEA R36, R37, R34, 0x2 ;  /* 0x0000002225247211 */ /* 0x001fce00078e10ff */
[----:B------:R-:W0:Y:S01]  /*44c0*/  LDC R59, c[0x0][0x3d8] ;  /* 0x0000f600ff3b7b82 */ /* 0x000e220000000800 */
[----:B------:R-:W-:-:S07]  /*44d0*/  LEA R37, R39, R36, 0x2 ;  /* 0x0000002427257211 */ /* 0x000fce00078e10ff */
        /* <DEDUP_REMOVED lines=13> */
[----:B------:R-:W-:-:S07]  /*45b0*/  LEA R202, P4, R34, R143, 0x1 ;  /* 0x0000008f22ca7211 */ /* 0x000fce00078808ff */
[----:B------:R-:W0:Y:S01]  /*45c0*/  LDC R47, c[0x0][0x3d8] ;  /* 0x0000f600ff2f7b82 */ /* 0x000e220000000800 */
[----:B------:R-:W-:-:S07]  /*45d0*/  LEA R46, R46, R45, 0x2 ;  /* 0x0000002d2e2e7211 */ /* 0x000fce00078e10ff */
[----:B------:R-:W0:Y:S01]  /*45e0*/  LDC R56, c[0x0][0x3d8] ;  /* 0x0000f600ff387b82 */ /* 0x000e220000000800 */
[----:B------:R-:W-:-:S07]  /*45f0*/  LEA R200, P5, R36, R143, 0x1 ;  /* 0x0000008f24c87211 */ /* 0x000fce00078a08ff */
[----:B------:R-:W0:Y:S01]  /*4600*/  LDC R48, c[0x0][0x3d8] ;  /* 0x0000f600ff307b82 */ /* 0x000e220000000800 */
[----:B------:R-:W-:-:S07]  /*4610*/  LEA.HI.X.SX32 R203, R34, R51, 0x1, P4 ;  /* 0x0000003322cb7211 */ /* 0x000fce00020f0eff */
[----:B------:R-:W0:Y:S01]  /*4620*/  LDC R58, c[0x0][0x3d8] ;  /* 0x0000f600ff3a7b82 */ /* 0x000e220000000800 */
[----:B----4-:R-:W-:Y:S01]  /*4630*/  LEA R34, R55, R46, 0x2 ;  /* 0x0000002e37227211 */ /* 0x010fe200078e10ff */
[----:B------:R-:W-:Y:S01]  /*4640*/  UIADD3 UR4, UPT, UPT, UR17, 0x1c, URZ ;  /* 0x0000001c11047890 */ /* 0x000fe2000fffe0ff */
[----:B------:R-:W-:-:S05]  /*4650*/  LEA.HI.X.SX32 R201, R36, R51, 0x1, P5 ;  /* 0x0000003324c97211 */ /* 0x000fca00028f0eff */
[----:B------:R-:W4:Y:S01]  /*4660*/  LDC R69, c[0x0][0x3d8] ;  /* 0x0000f600ff457b82 */ /* 0x000f220000000800 */
[-C--:B------:R-:W-:Y:S01]  /*4670*/  LEA R198, P4, R37, R143.reuse, 0x1 ;  /* 0x0000008f25c67211 */ /* 0x080fe200078808ff */
[----:B------:R-:W-:Y:S01]  /*4680*/  UIADD3 UR5, UPT, UPT, UR17, 0x3c, URZ ;  /* 0x0000003c11057890 */ /* 0x000fe2000fffe0ff */
[----:B-1----:R-:W-:Y:S01]  /*4690*/  LEA R36, R57, R34, 0x2 ;  /* 0x0000002239247211 */ /* 0x002fe200078e10ff */
[----:B------:R-:W-:Y:S01]  /*46a0*/  STL.64 [R1+0x18], R110 ;  /* 0x0000186e01007387 */ /* 0x000fe20000100a00 */
[----:B------:R-:W-:Y:S02]  /*46b0*/  LEA R196, P5, R39, R143, 0x1 ;  /* 0x0000008f27c47211 */ /* 0x000fe400078a08ff */
[----:B------:R-:W-:Y:S01]  /*46c0*/  LEA.HI.X.SX32 R199, R37, R51, 0x1, P4 ;  /* 0x0000003325c77211 */ /* 0x000fe200020f0eff */
[----:B------:R-:W1:Y:S01]  /*46d0*/  LDC R71, c[0x0][0x3d8] ;  /* 0x0000f600ff477b82 */ /* 0x000e620000000800 */
[----:B0-----:R-:W-:Y:S02]  /*46e0*/  LEA R37, R59, R36, 0x2 ;  /* 0x000000243b257211 */ /* 0x001fe400078e10ff */
[----:B------:R-:W-:Y:S01]  /*46f0*/  LEA R194, P6, R40, R143, 0x1 ;  /* 0x0000008f28c27211 */ /* 0x000fe200078c08ff */
[----:B------:R-:W-:Y:S01]  /*4700*/  IMAD R43, R43, UR4, RZ ;  /* 0x000000042b2b7c24 */ /* 0x000fe2000f8e02ff */
[----:B------:R-:W-:-:S03]  /*4710*/  LEA.HI.X.SX32 R197, R39, R51, 0x1, P5 ;  /* 0x0000003327c57211 */ /* 0x000fc600028f0eff */
[----:B------:R-:W0:Y:S01]  /*4720*/  LDC R60, c[0x0][0x3d8] ;  /* 0x0000f600ff3c7b82 */ /* 0x000e220000000800 */
[----:B------:R-:W-:Y:S01]  /*4730*/  LEA R39, R50, R37, 0x2 ;  /* 0x0000002532277211 */ /* 0x000fe200078e10ff */
[----:B------:R-:W-:Y:S01]  /*4740*/  UIADD3 UR7, UPT, UPT, UR17, 0x5c, URZ ;  /* 0x0000005c11077890 */ /* 0x000fe2000fffe0ff */
[----:B------:R-:W-:Y:S01]  /*4750*/  LEA R192, P5, R41, R143, 0x1 ;  /* 0x0000008f29c07211 */ /* 0x000fe200078a08ff */
[----:B------:R-:W-:Y:S01]  /*4760*/  IMAD R47, R47, UR5, RZ ;  /* 0x000000052f2f7c24 */ /* 0x000fe2000f8e02ff */
[----:B------:R-:W-:Y:S01]  /*4770*/  LEA.HI.X.SX32 R195, R40, R51, 0x1, P6 ;  /* 0x0000003328c37211 */ /* 0x000fe200030f0eff */
[----:B------:R-:W-:Y:S01]  /*4780*/  STL.64 [R1+0x10], R108 ;  /* 0x0000106c01007387 */ /* 0x000fe20000100a00 */
[----:B------:R-:W-:Y:S01]  /*4790*/  LEA R40, R52, R39, 0x3 ;  /* 0x0000002734287211 */ /* 0x000fe200078e18ff */
[----:B------:R-:W0:Y:S01]  /*47a0*/  LDC R73, c[0x0][0x3d8] ;  /* 0x0000f600ff497b82 */ /* 0x000e220000000800 */
[-C--:B------:R-:W-:Y:S02]  /*47b0*/  LEA R190, P6, R42, R143.reuse, 0x1 ;  /* 0x0000008f2abe7211 */ /* 0x080fe400078c08ff */
[----:B------:R-:W-:Y:S01]  /*47c0*/  LEA R188, P3, R43, R143, 0x1 ;  /* 0x0000008f2bbc7211 */ /* 0x000fe200078608ff */
[----:B------:R-:W-:Y:S01]  /*47d0*/  IMAD R48, R48, UR7, RZ ;  /* 0x0000000730307c24 */ /* 0x000fe2000f8e02ff */
[----:B------:R-:W-:Y:S01]  /*47e0*/  LEA.HI.X.SX32 R193, R41, R51, 0x1, P5 ;  /* 0x0000003329c17211 */ /* 0x000fe200028f0eff */
[----:B------:R-:W-:Y:S01]  /*47f0*/  STL.64 [R1+0x8], R102 ;  /* 0x0000086601007387 */ /* 0x000fe20000100a00 */
[----:B------:R-:W-:Y:S01]  /*4800*/  LEA R186, P5, R44, R143, 0x1 ;  /* 0x0000008f2cba7211 */ /* 0x000fe200078a08ff */
[----:B------:R-:W0:Y:S01]  /*4810*/  LDC R62, c[0x0][0x3d8] ;  /* 0x0000f600ff3e7b82 */ /* 0x000e220000000800 */
[----:B------:R-:W-:Y:S01]  /*4820*/  LEA R41, R61, R40, 0x2 ;  /* 0x000000283d297211 */ /* 0x000fe200078e10ff */
[----:B------:R-:W-:Y:S01]  /*4830*/  STL.64 [R1], R106 ;  /* 0x0000006a01007387 */ /* 0x000fe20000100a00 */
[----:B------:R-:W-:-:S02]  /*4840*/  LEA.HI.X.SX32 R191, R42, R51, 0x1, P6 ;  /* 0x000000332abf7211 */ /* 0x000fc400030f0eff */
[C---:B------:R-:W-:Y:S02]  /*4850*/  LEA R184, P6, R45.reuse, R143, 0x1 ;  /* 0x0000008f2db87211 */ /* 0x040fe400078c08ff */
[----:B------:R-:W-:Y:S01]  /*4860*/  LEA.HI.X.SX32 R187, R44, R51, 0x1, P5 ;  /* 0x000000332cbb7211 */ /* 0x000fe200028f0eff */
[----:B------:R-:W0:Y:S01]  /*4870*/  LDC R49, c[0x0][0x3d8] ;  /* 0x0000f600ff317b82 */ /* 0x000e220000000800 */
[----:B------:R-:W-:Y:S02]  /*4880*/  LEA R180, P5, R34, R143, 0x1 ;  /* 0x0000008f22b47211 */ /* 0x000fe400078a08ff */
[----:B------:R-:W-:Y:S02]  /*4890*/  LEA R42, R54, R41, 0x2 ;  /* 0x00000029362a7211 */ /* 0x000fe400078e10ff */
[----:B------:R-:W-:Y:S02]  /*48a0*/  LEA.HI.X.SX32 R185, R45, R51, 0x1, P6 ;  /* 0x000000332db97211 */ /* 0x000fe400030f0eff */
[----:B------:R-:W-:-:S02]  /*48b0*/  LEA R178, P6, R36, R143, 0x1 ;  /* 0x0000008f24b27211 */ /* 0x000fc400078c08ff */
[-C--:B------:R-:W-:Y:S02]  /*48c0*/  LEA.HI.X.SX32 R181, R34, R51.reuse, 0x1, P5 ;  /* 0x0000003322b57211 */ /* 0x080fe400028f0eff */
[----:B------:R-:W-:Y:S02]  /*48d0*/  LEA R34, R63, R42, 0x2 ;  /* 0x0000002a3f227211 */ /* 0x000fe400078e10ff */
[----:B------:R-:W-:Y:S02]  /*48e0*/  LEA.HI.X.SX32 R179, R36, R51, 0x1, P6 ;  /* 0x0000003324b37211 */ /* 0x000fe400030f0eff */
[-C--:B------:R-:W-:Y:S02]  /*48f0*/  LEA R176, P5, R37, R143.reuse, 0x1 ;  /* 0x0000008f25b07211 */ /* 0x080fe400078a08ff */
[----:B------:R-:W-:Y:S02]  /*4900*/  LEA R36, R65, R34, 0x2 ;  /* 0x0000002241247211 */ /* 0x000fe400078e10ff */
[----:B------:R-:W-:-:S02]  /*4910*/  LEA R174, P6, R39, R143, 0x1 ;  /* 0x0000008f27ae7211 */ /* 0x000fc400078c08ff */
[-C--:B------:R-:W-:Y:S02]  /*4920*/  LEA.HI.X.SX32 R177, R37, R51.reuse, 0x1, P5 ;  /* 0x0000003325b17211 */ /* 0x080fe400028f0eff */
[----:B------:R-:W-:Y:S02]  /*4930*/  LEA R37, R67, R36, 0x2 ;  /* 0x0000002443257211 */ /* 0x000fe400078e10ff */
[----:B------:R-:W-:Y:S02]  /*4940*/  LEA.HI.X.SX32 R175, R39, R51, 0x1, P6 ;  /* 0x0000003327af7211 */ /* 0x000fe400030f0eff */
[-C--:B------:R-:W-:Y:S02]  /*4950*/  LEA R168, P6, R41, R143.reuse, 0x1 ;  /* 0x0000008f29a87211 */ /* 0x080fe400078c08ff */
[----:B------:R-:W-:Y:S02]  /*4960*/  LEA R170, P5, R40, R143, 0x1 ;  /* 0x0000008f28aa7211 */ /* 0x000fe400078a08ff */
[----:B------:R-:W-:Y:S01]  /*4970*/  LEA R39, R56, R37, 0x2 ;  /* 0x0000002538277211 */ /* 0x000fe200078e10ff */
[----:B------:R-:W-:-:S04]  /*4980*/  @!UP0 UIADD3 UR4, UPT, UPT, -UR6, 0x100000, URZ ;  /* 0x0010000006048890 */ /* 0x000fc8000fffe1ff */
[----:B------:R-:W-:Y:S02]  /*4990*/  @!UP0 USHF.L.U32 UR5, UR4, 0xb, URZ ;  /* 0x0000000b04058899 */ /* 0x000fe400080006ff */
[----:B------:R-:W-:Y:S01]  /*49a0*/  @!UP0 USHF.L.U32 UR4, UR4, 0x1, URZ ;  /* 0x0000000104048899 */ /* 0x000fe200080006ff */
[-C--:B------:R-:W-:Y:S02]  /*49b0*/  LEA.HI.X.SX32 R169, R41, R51.reuse, 0x1, P6 ;  /* 0x0000003329a97211 */ /* 0x080fe400030f0eff */
[-C--:B------:R-:W-:Y:S02]  /*49c0*/  LEA.HI.X.SX32 R189, R43, R51.reuse, 0x1, P3 ;  /* 0x000000332bbd7211 */ /* 0x080fe400018f0eff */
[----:B------:R-:W-:Y:S02]  /*49d0*/  LEA.HI.X.SX32 R171, R40, R51, 0x1, P5 ;  /* 0x0000003328ab7211 */ /* 0x000fe400028f0eff */
[-C--:B------:R-:W-:Y:S02]  /*49e0*/  LEA R164, P6, R34, R143.reuse, 0x1 ;  /* 0x0000008f22a47211 */ /* 0x080fe400078c08ff */
[----:B------:R-:W-:-:S02]  /*49f0*/  LEA R182, P3, R46, R143, 0x1 ;  /* 0x0000008f2eb67211 */ /* 0x000fc400078608ff */
[----:B------:R-:W-:Y:S01]  /*4a00*/  LEA R40, R58, R39, 0x3 ;  /* 0x000000273a287211 */ /* 0x000fe200078e18ff */
[----:B------:R0:W0:Y:S01]  /*4a10*/  @!UP1 SYNCS.EXCH.64 URZ, [UR28+0xe008], UR4 ;  /* 0x00e008041cff95b2 */ /* 0x0000220008000100 */
[----:B------:R-:W-:Y:S02]  /*4a20*/  LEA R166, P5, R42, R143, 0x1 ;  /* 0x0000008f2aa67211 */ /* 0x000fe400078a08ff */
[-C--:B------:R-:W-:Y:S02]  /*4a30*/  LEA.HI.X.SX32 R165, R34, R51.reuse, 0x1, P6 ;  /* 0x0000003322a57211 */ /* 0x080fe400030f0eff */
[----:B------:R-:W-:Y:S02]  /*4a40*/  LEA.HI.X.SX32 R183, R46, R51, 0x1, P3 ;  /* 0x000000332eb77211 */ /* 0x000fe400018f0eff */
[----:B----4-:R-:W-:Y:S02]  /*4a50*/  LEA R34, R69, R40, 0x2 ;  /* 0x0000002845227211 */ /* 0x010fe400078e10ff */
[----:B------:R-:W-:-:S02]  /*4a60*/  LEA R156, P3, R48, R143, 0x1 ;  /* 0x0000008f309c7211 */ /* 0x000fc400078608ff */
[----:B------:R-:W-:Y:S02]  /*4a70*/  LOP3.LUT R77, R134, 0x10, RZ, 0x3c, !PT ;  /* 0x00000010864d7812 */ /* 0x000fe400078e3cff */
[----:B------:R-:W-:Y:S02]  /*4a80*/  LEA.HI.X.SX32 R167, R42, R51, 0x1, P5 ;  /* 0x000000332aa77211 */ /* 0x000fe400028f0eff */
[----:B------:R-:W-:Y:S01]  /*4a90*/  LEA R162, P5, R36, R143, 0x1 ;  /* 0x0000008f24a27211 */ /* 0x000fe200078a08ff */
[----:B------:R4:W-:Y:S01]  /*4aa0*/  STS.U16 [R134+UR28+0x8000], R27 ;  /* 0x0080001b86007988 */ /* 0x0009e2000800041c */
[----:B-1----:R-:W-:Y:S02]  /*4ab0*/  LEA R41, R71, R34, 0x2 ;  /* 0x0000002247297211 */ /* 0x002fe400078e10ff */
[----:B------:R-:W-:Y:S01]  /*4ac0*/  LEA.HI.X.SX32 R157, R48, R51, 0x1, P3 ;  /* 0x00000033309d7211 */ /* 0x000fe200018f0eff */
[----:B------:R-:W-:Y:S01]  /*4ad0*/  STS.U16 [R134+UR28+0x8400], R31 ;  /* 0x0084001f86007988 */ /* 0x000fe2000800041c */
[----:B------:R-:W-:-:S02]  /*4ae0*/  LOP3.LUT R75, R134, 0x20, RZ, 0x3c, !PT ;  /* 0x00000020864b7812 */ /* 0x000fc400078e3cff */
[-C--:B------:R-:W-:Y:S01]  /*4af0*/  LEA R158, P3, R39, R143.reuse, 0x1 ;  /* 0x0000008f279e7211 */ /* 0x080fe200078608ff */
[----:B------:R-:W-:Y:S01]  /*4b00*/  STS.U16 [R134+UR28+0x8800], R33 ;  /* 0x0088002186007988 */ /* 0x000fe2000800041c */
[----:B------:R-:W-:-:S03]  /*4b10*/  LEA R160, P6, R37, R143, 0x1 ;  /* 0x0000008f25a07211 */ /* 0x000fc600078c08ff */
[----:B--2---:R-:W-:Y:S01]  /*4b20*/  STS.U16 [R134+UR28+0x8c00], R35 ;  /* 0x008c002386007988 */ /* 0x004fe2000800041c */
[----:B------:R-:W-:-:S03]  /*4b30*/  LEA.HI.X.SX32 R163, R36, R51, 0x1, P5 ;  /* 0x0000003324a37211 */ /* 0x000fc600028f0eff */
[----:B------:R-:W-:Y:S01]  /*4b40*/  STS.U16 [R77+UR28+0x8080], R32 ;  /* 0x008080204d007988 */ /* 0x000fe2000800041c */
[----:B0-----:R-:W-:-:S03]  /*4b50*/  LEA R36, R60, R41, 0x2 ;  /* 0x000000293c247211 */ /* 0x001fc600078e10ff */
[----:B------:R-:W-:Y:S01]  /*4b60*/  STS.U16 [R77+UR28+0x8480], R28 ;  /* 0x0084801c4d007988 */ /* 0x000fe2000800041c */
[----:B----4-:R-:W-:-:S03]  /*4b70*/  LOP3.LUT R27, R134, 0x30, RZ, 0x3c, !PT ;  /* 0x00000030861b7812 */ /* 0x010fc600078e3cff */
[----:B---3--:R-:W-:Y:S01]  /*4b80*/  STS.U16 [R77+UR28+0x8880], R29 ;  /* 0x0088801d4d007988 */ /* 0x008fe2000800041c */
[----:B------:R-:W-:-:S03]  /*4b90*/  LEA.HI.X.SX32 R159, R39, R51, 0x1, P3 ;  /* 0x00000033279f7211 */ /* 0x000fc600018f0eff */
[----:B------:R-:W-:Y:S01]  /*4ba0*/  STS.U16 [R77+UR28+0x8c80], R30 ;  /* 0x008c801e4d007988 */ /* 0x000fe2000800041c */
[----:B------:R-:W-:Y:S02]  /*4bb0*/  LEA.HI.X.SX32 R161, R37, R51, 0x1, P6 ;  /* 0x0000003325a17211 */ /* 0x000fe400030f0eff */
[----:B------:R-:W-:Y:S01]  /*4bc0*/  LEA R152, P3, R34, R143, 0x1 ;  /* 0x0000008f22987211 */ /* 0x000fe200078608ff */
[----:B------:R0:W-:Y:S01]  /*4bd0*/  STS.U16 [R75+UR28+0x8100], R22 ;  /* 0x008100164b007988 */ /* 0x0001e2000800041c */
[----:B------:R-:W-:-:S03]  /*4be0*/  LEA R37, R73, R36, 0x2 ;  /* 0x0000002449257211 */ /* 0x000fc600078e10ff */
[----:B------:R-:W-:Y:S01]  /*4bf0*/  STS.U16 [R75+UR28+0x8500], R23 ;  /* 0x008500174b007988 */ /* 0x000fe2000800041c */
[----:B------:R-:W-:-:S03]  /*4c00*/  LEA.HI.X.SX32 R153, R34, R51, 0x1, P3 ;  /* 0x0000003322997211 */ /* 0x000fc600018f0eff */
[----:B------:R-:W-:Y:S01]  /*4c10*/  STS.U16 [R75+UR28+0x8900], R24 ;  /* 0x008900184b007988 */ /* 0x000fe2000800041c */
[----:B0-----:R-:W-:-:S03]  /*4c20*/  LOP3.LUT R22, R134, 0x40, RZ, 0x3c, !PT ;  /* 0x0000004086167812 */ /* 0x001fc600078e3cff */
[----:B------:R-:W-:Y:S01]  /*4c30*/  STS.U16 [R75+UR28+0x8d00], R25 ;  /* 0x008d00194b007988 */ /* 0x000fe2000800041c */
[----:B------:R-:W-:-:S03]  /*4c40*/  LEA R146, P3, R37, R143, 0x1 ;  /* 0x0000008f25927211 */ /* 0x000fc600078608ff */
[----:B------:R-:W-:Y:S04]  /*4c50*/  STS.U16 [R27+UR28+0x8180], R26 ;  /* 0x0081801a1b007988 */ /* 0x000fe8000800041c */
[----:B------:R0:W-:Y:S04]  /*4c60*/  STS.U16 [R27+UR28+0x8580], R19 ;  /* 0x008580131b007988 */ /* 0x0001e8000800041c */
[----:B------:R-:W-:Y:S01]  /*4c70*/  STS.U16 [R27+UR28+0x8980], R20 ;  /* 0x008980141b007988 */ /* 0x000fe2000800041c */
[----:B------:R-:W-:-:S03]  /*4c80*/  LEA.HI.X.SX32 R147, R37, R51, 0x1, P3 ;  /* 0x0000003325937211 */ /* 0x000fc600018f0eff */
[----:B------:R-:W-:Y:S01]  /*4c90*/  STS.U16 [R27+UR28+0x8d80], R21 ;  /* 0x008d80151b007988 */ /* 0x000fe2000800041c */
[----:B0-----:R-:W-:-:S03]  /*4ca0*/  LOP3.LUT R19, R134, 0x50, RZ, 0x3c, !PT ;  /* 0x0000005086137812 */ /* 0x001fc600078e3cff */
[----:B------:R0:W-:Y:S01]  /*4cb0*/  STS.U16 [R22+UR28+0x8200], R12 ;  /* 0x0082000c16007988 */ /* 0x0001e2000800041c */
[----:B------:R-:W-:-:S04]  /*4cc0*/  @!UP0 UIADD3 UR4, UPT, UPT, -UR6, 0x100000, URZ ;  /* 0x0010000006048890 */ /* 0x000fc8000fffe1ff */
[----:B------:R-:W-:Y:S02]  /*4cd0*/  @!UP0 USHF.L.U32 UR5, UR4, 0xb, URZ ;  /* 0x0000000b04058899 */ /* 0x000fe400080006ff */
[----:B------:R-:W-:Y:S01]  /*4ce0*/  @!UP0 USHF.L.U32 UR4, UR4, 0x1, URZ ;  /* 0x0000000104048899 */ /* 0x000fe200080006ff */
[----:B------:R-:W-:Y:S01]  /*4cf0*/  STS.U16 [R22+UR28+0x8600], R14 ;  /* 0x0086000e16007988 */ /* 0x000fe2000800041c */
[----:B------:R-:W-:-:S03]  /*4d00*/  ISETP.EQ.U32.AND P3, PT, RZ, UR17, P2 ;  /* 0x00000011ff007c0c */ /* 0x000fc60009762070 */
[----:B------:R-:W-:Y:S01]  /*4d10*/  STS.U16 [R22+UR28+0x8a00], R16 ;  /* 0x008a001016007988 */ /* 0x000fe2000800041c */
[----:B------:R-:W-:Y:S02]  /*4d20*/  LEA R154, P5, R40, R143, 0x1 ;  /* 0x0000008f289a7211 */ /* 0x000fe400078a08ff */
[----:B0-----:R-:W-:Y:S01]  /*4d30*/  LOP3.LUT R12, R134, 0x60, RZ, 0x3c, !PT ;  /* 0x00000060860c7812 */ /* 0x001fe200078e3cff */
[----:B------:R-:W-:Y:S01]  /*4d40*/  STS.U16 [R22+UR28+0x8e00], R17 ;  /* 0x008e001116007988 */ /* 0x000fe2000800041c */
[----:B------:R-:W-:-:S03]  /*4d50*/  LEA R39, R62, R37, 0x2 ;  /* 0x000000253e277211 */ /* 0x000fc600078e10ff */
[----:B------:R-:W-:Y:S01]  /*4d60*/  STS.U16 [R19+UR28+0x8280], R18 ;  /* 0x0082801213007988 */ /* 0x000fe2000800041c */
[----:B------:R-:W-:-:S03]  /*4d70*/  LOP3.LUT R252, R134, 0x70, RZ, 0x3c, !PT ;  /* 0x0000007086fc7812 */ /* 0x000fc600078e3cff */
[----:B------:R0:W-:Y:S01]  /*4d80*/  STS.U16 [R19+UR28+0x8680], R0 ;  /* 0x0086800013007988 */ /* 0x0001e2000800041c */
[----:B------:R-:W-:-:S03]  /*4d90*/  LEA.HI.X.SX32 R155, R40, R51, 0x1, P5 ;  /* 0x00000033289b7211 */ /* 0x000fc600028f0eff */
[----:B------:R1:W-:Y:S01]  /*4da0*/  STS.U16 [R19+UR28+0x8a80], R8 ;  /* 0x008a800813007988 */ /* 0x0003e2000800041c */
[----:B------:R-:W-:Y:S01]  /*4db0*/  IMAD R49, R49, UR8, RZ ;  /* 0x0000000831317c24 */ /* 0x000fe2000f8e02ff */
[-C--:B------:R-:W-:Y:S02]  /*4dc0*/  LEA R172, P4, R47, R143.reuse, 0x1 ;  /* 0x0000008f2fac7211 */ /* 0x080fe400078808ff */
[----:B------:R1:W-:Y:S01]  /*4dd0*/  STS.U16 [R19+UR28+0x8e80], R10 ;  /* 0x008e800a13007988 */ /* 0x0003e2000800041c */
[-C--:B------:R-:W-:Y:S01]  /*4de0*/  LEA R150, P5, R41, R143.reuse, 0x1 ;  /* 0x0000008f29967211 */ /* 0x080fe200078a08ff */
[----:B------:R-:W-:Y:S01]  /*4df0*/  VOTEU.ALL UP1, P1 ;  /* 0x0000000000ff7886 */ /* 0x000fe20000820000 */
[----:B------:R-:W-:Y:S01]  /*4e00*/  LEA R148, P6, R36, R143, 0x1 ;  /* 0x0000008f24947211 */ /* 0x000fe200078c08ff */
[----:B------:R1:W-:Y:S01]  /*4e10*/  STS.U16 [R12+UR28+0x8300], R4 ;  /* 0x008300040c007988 */ /* 0x0003e2000800041c */
[----:B------:R-:W-:-:S03]  /*4e20*/  LEA R34, R64, R39, 0x2 ;  /* 0x0000002740227211 */ /* 0x000fc600078e10ff */
[----:B------:R1:W-:Y:S01]  /*4e30*/  STS.U16 [R12+UR28+0x8700], R5 ;  /* 0x008700050c007988 */ /* 0x0003e2000800041c */
[----:B------:R-:W-:-:S03]  /*4e40*/  LEA.HI.X.SX32 R173, R47, R51, 0x1, P4 ;  /* 0x000000332fad7211 */ /* 0x000fc600020f0eff */
[----:B------:R1:W-:Y:S01]  /*4e50*/  STS.U16 [R12+UR28+0x8b00], R6 ;  /* 0x008b00060c007988 */ /* 0x0003e2000800041c */
[----:B------:R-:W-:-:S03]  /*4e60*/  LEA.HI.X.SX32 R151, R41, R51, 0x1, P5 ;  /* 0x0000003329977211 */ /* 0x000fc600028f0eff */
[----:B------:R1:W-:Y:S01]  /*4e70*/  STS.U16 [R12+UR28+0x8f00], R7 ;  /* 0x008f00070c007988 */ /* 0x0003e2000800041c */
[----:B------:R-:W-:-:S03]  /*4e80*/  LEA.HI.X.SX32 R149, R36, R51, 0x1, P6 ;  /* 0x0000003324957211 */ /* 0x000fc600030f0eff */
[----:B------:R1:W-:Y:S01]  /*4e90*/  STS.U16 [R252+UR28+0x8380], R9 ;  /* 0x00838009fc007988 */ /* 0x0003e2000800041c */
[----:B------:R-:W-:-:S03]  /*4ea0*/  LEA R140, P4, R49, R143, 0x1 ;  /* 0x0000008f318c7211 */ /* 0x000fc600078808ff */
[----:B------:R1:W-:Y:S01]  /*4eb0*/  STS.U16 [R252+UR28+0x8780], R11 ;  /* 0x0087800bfc007988 */ /* 0x0003e2000800041c */
[----:B------:R-:W-:-:S03]  /*4ec0*/  LEA R144, P5, R39, R143, 0x1 ;  /* 0x0000008f27907211 */ /* 0x000fc600078a08ff */
[----:B------:R1:W-:Y:S01]  /*4ed0*/  STS.U16 [R252+UR28+0x8b80], R13 ;  /* 0x008b800dfc007988 */ /* 0x0003e2000800041c */
[----:B------:R-:W-:-:S03]  /*4ee0*/  LEA R142, P6, R34, R143, 0x1 ;  /* 0x0000008f228e7211 */ /* 0x000fc600078c08ff */
[----:B------:R1:W-:Y:S01]  /*4ef0*/  STS.U16 [R252+UR28+0x8f80], R15 ;  /* 0x008f800ffc007988 */ /* 0x0003e2000800041c */
[----:B------:R-:W-:Y:S01]  /*4f00*/  UIADD3 UR8, UPT, UPT, UR28, 0xa000, URZ ;  /* 0x0000a0001c087890 */ /* 0x000fe2000fffe0ff */
[----:B------:R2:W-:Y:S06]  /*4f10*/  MEMBAR.ALL.CTA ;  /* 0x0000000000007992 */ /* 0x0005ec0000008000 */
[----:B--2---:R-:W-:Y:S04]  /*4f20*/  FENCE.VIEW.ASYNC.S ;  /* 0x00000000000073c6 */ /* 0x004fe80000000000 */
[----:B------:R-:W2:Y:S02]  /*4f30*/  FENCE.VIEW.ASYNC.S ;  /* 0x00000000000073c6 */ /* 0x000ea40000000000 */
[----:B--2---:R1:W2:Y:S01]  /*4f40*/  @!UP1 SYNCS.EXCH.64 URZ, [UR28+0xa000], UR4 ;  /* 0x00a000041cff95b2 */ /* 0x0042a20008000100 */
[----:B------:R-:W-:Y:S01]  /*4f50*/  UIADD3 UR24, UPT, UPT, UR27, 0x80, URZ ;  /* 0x000000801b187890 */ /* 0x000fe2000fffe0ff */
[----:B------:R-:W-:-:S02]  /*4f60*/  LEA.HI.X.SX32 R145, R39, R51, 0x1, P5 ;  /* 0x0000003327917211 */ /* 0x000fc400028f0eff */
[-C--:B------:R-:W-:Y:S02]  /*4f70*/  LEA.HI.X.SX32 R143, R34, R51.reuse, 0x1, P6 ;  /* 0x00000033228f7211 */ /* 0x080fe400030f0eff */
[----:B------:R-:W-:Y:S02]  /*4f80*/  LEA.HI.X.SX32 R141, R49, R51, 0x1, P4 ;  /* 0x00000033318d7211 */ /* 0x000fe400020f0eff */
[----:B0-----:R-:W-:Y:S02]  /*4f90*/  PRMT R0, RZ, 0x7610, R0 ;  /* 0x00007610ff007816 */ /* 0x001fe40000000000 */
[----:B------:R-:W-:Y:S02]  /*4fa0*/  PRMT R74, RZ, 0x7610, R74 ;  /* 0x00007610ff4a7816 */ /* 0x000fe4000000004a */
[----:B------:R-:W-:Y:S02]  /*4fb0*/  PRMT R76, RZ, 0x7610, R76 ;  /* 0x00007610ff4c7816 */ /* 0x000fe4000000004c */
[----:B------:R-:W-:-:S02]  /*4fc0*/  PRMT R78, RZ, 0x7610, R78 ;  /* 0x00007610ff4e7816 */ /* 0x000fc4000000004e */
[----:B------:R-:W-:Y:S02]  /*4fd0*/  PRMT R80, RZ, 0x7610, R80 ;  /* 0x00007610ff507816 */ /* 0x000fe40000000050 */
[----:B------:R-:W-:Y:S02]  /*4fe0*/  PRMT R82, RZ, 0x7610, R82 ;  /* 0x00007610ff527816 */ /* 0x000fe40000000052 */
[----:B------:R-:W-:Y:S02]  /*4ff0*/  PRMT R84, RZ, 0x7610, R84 ;  /* 0x00007610ff547816 */ /* 0x000fe40000000054 */
        /* <DEDUP_REMOVED lines=24> */
[----:B------:R-:W-:Y:S01]  /*5180*/  PRMT R62, RZ, 0x7610, R62 ;  /* 0x00007610ff3e7816 */ /* 0x000fe2000000003e */
[----:B--2---:R-:W-:Y:S06]  /*5190*/  BAR.SYNC.DEFER_BLOCKING 0x0 ;  /* 0x0000000000007b1d */ /* 0x004fec0000010000 */
[----:B-1----:R-:W-:Y:S05]  /*51a0*/  @!P3 BRA `(.L_x_6) ;  /* 0x0000000000dcb947 */ /* 0x002fea0003800000 */
[----:B------:R-:W-:Y:S02]  /*51b0*/  USHF.R.U32.HI UR7, URZ, 0x4, UR28 ;  /* 0x00000004ff077899 */ /* 0x000fe4000801161c */
[----:B------:R-:W-:Y:S02]  /*51c0*/  UIADD3 UR5, UPT, UPT, UR28, 0x8000, URZ ;  /* 0x000080001c057890 */ /* 0x000fe4000fffe0ff */
[----:B------:R-:W-:Y:S02]  /*51d0*/  USGXT.U32 UR7, UR7, 0xe ;  /* 0x0000000e0707789a */ /* 0x000fe40008000000 */
[----:B------:R-:W-:Y:S02]  /*51e0*/  USHF.R.U32.HI UR5, URZ, 0x4, UR5 ;  /* 0x00000004ff057899 */ /* 0x000fe40008011605 */
[----:B------:R-:W-:Y:S02]  /*51f0*/  UIADD3 UR36, UP1, UPT, UR7, 0x4000080, URZ ;  /* 0x0400008007247890 */ /* 0x000fe4000ff3e0ff */
[----:B------:R-:W-:Y:S01]  /*5200*/  USGXT.U32 UR10, UR5, 0xe ;  /* 0x0000000e050a789a */ /* 0x000fe20008000000 */
[----:B------:R-:W-:Y:S01]  /*5210*/  UMOV UR4, URZ ;  /* 0x000000ff00047c82 */ /* 0x000fe20008000000 */
[----:B------:R-:W-:Y:S01]  /*5220*/  UMOV UR6, URZ ;  /* 0x000000ff00067c82 */ /* 0x000fe20008000000 */
[----:B------:R-:W-:-:S02]  /*5230*/  UIADD3.X UR37, UPT, UPT, UR4, 0x40004040, URZ, UP1, !UPT ;  /* 0x4000404004257890 */ /* 0x000fc40008ffe4ff */
[----:B------:R-:W-:Y:S01]  /*5240*/  UIADD3 UR42, UP1, UPT, UR10, 0x2, URZ ;  /* 0x000000020a2a7890 */ /* 0x000fe2000ff3e0ff */
[----:B------:R-:W-:Y:S01]  /*5250*/  UMOV UR4, UR8 ;  /* 0x0000000800047c82 */ /* 0x000fe20008000000 */
[----:B------:R-:W-:Y:S02]  /*5260*/  UMOV UR5, URZ ;  /* 0x000000ff00057c82 */ /* 0x000fe40008000000 */
[----:B------:R-:W-:Y:S01]  /*5270*/  UIADD3.X UR43, UPT, UPT, UR6, 0x40004040, URZ, UP1, !UPT ;  /* 0x40004040062b7890 */ /* 0x000fe20008ffe4ff */
[----:B------:R-:W-:Y:S01]  /*5280*/  UMOV UR9, UR4 ;  /* 0x0000000400097c82 */ /* 0x000fe20008000000 */
[----:B------:R-:W-:Y:S02]  /*5290*/  ULOP3.LUT UR4, UR7, 0x4000000, URZ, 0xfc, !UPT ;  /* 0x0400000007047892 */ /* 0x000fe4000f8efcff */
[----:B------:R-:W-:Y:S02]  /*52a0*/  UIADD3.64 UR6, UPT, UPT, UR36, 0x80, URZ ;  /* 0x0000008024067897 */ /* 0x000fe4000fffe0ff */
[----:B------:R-:W-:-:S02]  /*52b0*/  UIADD3.64 UR54, UPT, UPT, UR42, 0x2, URZ ;  /* 0x000000022a367897 */ /* 0x000fc4000fffe0ff */
[----:B------:R-:W-:Y:S02]  /*52c0*/  UIADD3.64 UR44, UPT, UPT, UR36, 0x100, URZ ;  /* 0x00000100242c7897 */ /* 0x000fe4000fffe0ff */
[----:B------:R-:W-:Y:S02]  /*52d0*/  UIADD3.64 UR56, UPT, UPT, UR42, 0x4, URZ ;  /* 0x000000042a387897 */ /* 0x000fe4000fffe0ff */
[----:B------:R-:W-:Y:S02]  /*52e0*/  UIADD3.64 UR46, UPT, UPT, UR36, 0x180, URZ ;  /* 0x00000180242e7897 */ /* 0x000fe4000fffe0ff */
[----:B------:R-:W-:Y:S02]  /*52f0*/  UIADD3.64 UR58, UPT, UPT, UR42, 0xfe, URZ ;  /* 0x000000fe2a3a7897 */ /* 0x000fe4000fffe0ff */
[----:B------:R-:W-:Y:S02]  /*5300*/  UIADD3.64 UR48, UPT, UPT, UR36, 0x200, URZ ;  /* 0x0000020024307897 */ /* 0x000fe4000fffe0ff */
[----:B------:R-:W-:-:S02]  /*5310*/  UIADD3.64 UR60, UPT, UPT, UR42, 0x100, URZ ;  /* 0x000001002a3c7897 */ /* 0x000fc4000fffe0ff */
[----:B------:R-:W-:Y:S02]  /*5320*/  UIADD3.64 UR50, UPT, UPT, UR36, 0x280, URZ ;  /* 0x0000028024327897 */ /* 0x000fe4000fffe0ff */
[----:B------:R-:W-:Y:S01]  /*5330*/  UIADD3.64 UR62, UPT, UPT, UR42, 0x102, URZ ;  /* 0x000001022a3e7897 */ /* 0x000fe2000fffe0ff */
[----:B------:R-:W-:Y:S01]  /*5340*/  UMOV UR12, 0x0 ;  /* 0x00000000000c7882 */ /* 0x000fe20000000000 */
[----:B------:R-:W-:Y:S01]  /*5350*/  UMOV UR13, 0x8088010 ;  /* 0x08088010000d7882 */ /* 0x000fe20000000000 */
[----:B------:R-:W-:Y:S01]  /*5360*/  UIADD3.64 UR52, UPT, UPT, UR36, 0x300, URZ ;  /* 0x0000030024347897 */ /* 0x000fe2000fffe0ff */
[----:B------:R-:W-:Y:S01]  /*5370*/  UMOV UR5, 0x40004040 ;  /* 0x4000404000057882 */ /* 0x000fe20000000000 */
[----:B------:R-:W-:Y:S01]  /*5380*/  UIADD3.64 UR64, UPT, UPT, UR42, 0x104, URZ ;  /* 0x000001042a407897 */ /* 0x000fe2000fffe0ff */
[----:B------:R-:W-:Y:S01]  /*5390*/  UMOV UR11, 0x40004040 ;  /* 0x40004040000b7882 */ /* 0x000fe20000000000 */
[----:B------:R-:W-:Y:S01]  /*53a0*/  UMOV UR14, 0x0 ;  /* 0x00000000000e7882 */ /* 0x000fe20000000000 */
[----:B------:R-:W-:Y:S01]  /*53b0*/  UMOV UR15, 0x8088010 ;  /* 0x08088010000f7882 */ /* 0x000fe20000000000 */
[----:B------:R-:W-:Y:S01]  /*53c0*/  UMOV UR20, 0x0 ;  /* 0x0000000000147882 */ /* 0x000fe20000000000 */
[----:B------:R-:W-:Y:S01]  /*53d0*/  UMOV UR21, 0x8088010 ;  /* 0x0808801000157882 */ /* 0x000fe20000000000 */
[----:B------:R0:W-:Y:S01]  /*53e0*/  UTCHMMA gdesc[UR4], gdesc[UR10], tmem[UR24], tmem[UR12], idesc[UR13], !UPT ;  /* 0x00ff0c0a040075ea */ /* 0x0001e2000f800018 */
[----:B------:R-:W-:Y:S01]  /*53f0*/  UMOV UR18, 0x0 ;  /* 0x0000000000127882 */ /* 0x000fe20000000000 */
[----:B------:R-:W-:Y:S01]  /*5400*/  UMOV UR19, 0x8088010 ;  /* 0x0808801000137882 */ /* 0x000fe20000000000 */
[----:B------:R0:W-:Y:S01]  /*5410*/  UTCHMMA gdesc[UR36], gdesc[UR42], tmem[UR24], tmem[UR14], idesc[UR15], UPT ;  /* 0x00ff0e2a240075ea */ /* 0x0001e2000b800018 */
        /* <DEDUP_REMOVED lines=12> */
[----:B------:R0:W-:Y:S01]  /*54e0*/  UTCHMMA gdesc[UR50], gdesc[UR62], tmem[UR24], tmem[UR40], idesc[UR41], UPT ;  /* 0x00ff283e320075ea */ /* 0x0001e2000b800018 */
[----:B------:R0:W-:Y:S01]  /*54f0*/  UTCHMMA gdesc[UR52], gdesc[UR64], tmem[UR24], tmem[UR38], idesc[UR39], UPT ;  /* 0x00ff2640340075ea */ /* 0x0001e2000b800018 */
[----:B------:R0:W-:Y:S01]  /*5500*/  UTCBAR [UR9], URZ ;  /* 0x000000ff090073e9 */ /* 0x0001e200080000ff */
[----:B------:R-:W-:Y:S01]  /*5510*/  NOP ;  /* 0x0000000000007918 */ /* 0x000fe20000000000 */
.L_x_6:
[----:B------:R-:W-:Y:S05]  /*5520*/  @!P2 BRA `(.L_x_7) ;  /* 0x000000000008a947 */ /* 0x000fea0003800000 */
[----:B------:R-:W1:Y:S02]  /*5530*/  SYNCS.PHASECHK.TRANS64.TRYWAIT P4, [UR28+0xa000], RZ ;  /* 0x00a000ffff0075a7 */ /* 0x000e64000808111c */
[----:B-1----:R-:W-:Y:S05]  /*5540*/  @!P4 BRA `(.L_x_8) ;  /* 0x000000900084c947 */ /* 0x002fea0003800000 */
.L_x_7:
[----:B------:R-:W-:Y:S06]  /*5550*/  BAR.SYNC.DEFER_BLOCKING 0x0 ;  /* 0x0000000000007b1d */ /* 0x000fec0000010000 */
[----:B------:R-:W1:Y:S01]  /*5560*/  LDTM.x32 R4, tmem[UR25+0x80] ;  /* 0x00008019000479ee */ /* 0x000e6200082c0000 */
[----:B------:R-:W-:Y:S01]  /*5570*/  ISETP.NE.U32.AND P4, PT, R3, RZ, PT ;  /* 0x000000ff0300720c */ /* 0x000fe20003f85070 */
[----:B------:R-:W2:Y:S01]  /*5580*/  @!P1 SYNCS.CCTL.IV [UR28+0xa000] ;  /* 0x00a00000ff0099b1 */ /* 0x000ea2000800001c */
[----:B-1----:R-:W-:Y:S01]  /*5590*/  FMUL R37, R4, UR16 ;  /* 0x0000001004257c20 */ /* 0x002fe20008400000 */
[----:B------:R-:W-:Y:S01]  /*55a0*/  FMUL R98, R5, UR16 ;  /* 0x0000001005627c20 */ /* 0x000fe20008400000 */
[----:B------:R-:W-:Y:S01]  /*55b0*/  FMUL R39, R6, UR16 ;  /* 0x0000001006277c20 */ /* 0x000fe20008400000 */
[----:B------:R-:W-:Y:S01]  /*55c0*/  FMUL R41, R7, UR16 ;  /* 0x0000001007297c20 */ /* 0x000fe20008400000 */
[----:B------:R-:W-:Y:S01]  /*55d0*/  FMUL R100, R8, UR16 ;  /* 0x0000001008647c20 */ /* 0x000fe20008400000 */
[----:B------:R-:W-:Y:S01]  /*55e0*/  FMUL R132, R35, UR16 ;  /* 0x0000001023847c20 */ /* 0x000fe20008400000 */
[----:B------:R-:W-:Y:S01]  /*55f0*/  SEL R133, RZ, 0x90, !P4 ;  /* 0x00000090ff857807 */ /* 0x000fe20006000000 */
[----:B------:R-:W-:Y:S01]  /*5600*/  NOP ;  /* 0x0000000000007918 */ /* 0x000fe20000000000 */
[----:B------:R-:W-:Y:S01]  /*5610*/  FMNMX3 R39, R37, R98, R39, !PT ;  /* 0x0000006225277276 */ /* 0x000fe20007800027 */
[----:B------:R-:W-:Y:S01]  /*5620*/  FMUL R37, R9, UR16 ;  /* 0x0000001009257c20 */ /* 0x000fe20008400000 */
[----:B------:R-:W-:Y:S01]  /*5630*/  FMUL R98, R10, UR16 ;  /* 0x000000100a627c20 */ /* 0x000fe20008400000 */
[----:B------:R-:W-:Y:S01]  /*5640*/  LOP3.LUT R133, R133, R38, RZ, 0x3c, !PT ;  /* 0x0000002685857212 */ /* 0x000fe200078e3cff */
[----:B------:R1:W5:Y:S01]  /*5650*/  @P2 LDG.E.U16 R0, desc[UR32][R202.64] ;  /* 0x00000020ca002981 */ /* 0x000362000c1e1500 */
[----:B------:R-:W-:Y:S01]  /*5660*/  FMNMX3 R41, R39, R41, R100, !PT ;  /* 0x0000002927297276 */ /* 0x000fe20007800064 */
[----:B------:R-:W-:Y:S01]  /*5670*/  FMUL R39, R11, UR16 ;  /* 0x000000100b277c20 */ /* 0x000fe20008400000 */
[----:B------:R-:W-:Y:S01]  /*5680*/  FMUL R100, R12, UR16 ;  /* 0x000000100c647c20 */ /* 0x000fe20008400000 */
        /* <DEDUP_REMOVED lines=45> */
[----:B------:R-:W-:-:S03]  /*5960*/  FMNMX3 R39, R41, R39, R100, !PT ;  /* 0x0000002729277276 */ /* 0x000fc60007800064 */
[----:B------:R1:W5:Y:S01]  /*5970*/  @P2 LDG.E.U16 R64, desc[UR32][R150.64] ;  /* 0x0000002096402981 */ /* 0x000362000c1e1500 */
[----:B------:R-:W-:-:S03]  /*5980*/  FMNMX3 R37, R39, R37, R98, !PT ;  /* 0x0000002527257276 */ /* 0x000fc60007800062 */
[----:B------:R1:W5:Y:S01]  /*5990*/  @P2 LDG.E.U16 R66, desc[UR32][R146.64] ;  /* 0x0000002092422981 */ /* 0x000362000c1e1500 */
[----:B------:R-:W-:-:S03]  /*59a0*/  FMNMX3 R132, R37, -INF , R132, !PT ;  /* 0xff80000025847876 */ /* 0x000fc60007800084 */
[----:B------:R1:W5:Y:S02]  /*59b0*/  @P2 LDG.E.U16 R68, desc[UR32][R142.64] ;  /* 0x000000208e442981 */ /* 0x000364000c1e1500 */
[--C-:B------:R-:W-:Y:S01]  /*59c0*/  FFMA R4, R4, UR16, -R132.reuse ;  /* 0x0000001004047c23 */ /* 0x100fe20008000884 */
[--C-:B------:R-:W-:Y:S01]  /*59d0*/  FFMA R5, R5, UR16, -R132.reuse ;  /* 0x0000001005057c23 */ /* 0x100fe20008000884 */
[--C-:B------:R-:W-:Y:S01]  /*59e0*/  FFMA R6, R6, UR16, -R132.reuse ;  /* 0x0000001006067c23 */ /* 0x100fe20008000884 */
[----:B------:R1:W5:Y:S01]  /*59f0*/  @P2 LDG.E.U16 R70, desc[UR32][R200.64] ;  /* 0x00000020c8462981 */ /* 0x000362000c1e1500 */
[----:B------:R-:W-:Y:S01]  /*5a00*/  FMUL R4, R4, 1.4426950216293334961 ;  /* 0x3fb8aa3b04047820 */ /* 0x000fe20000400000 */
[----:B------:R-:W-:Y:S01]  /*5a10*/  FMUL R5, R5, 1.4426950216293334961 ;  /* 0x3fb8aa3b05057820 */ /* 0x000fe20000400000 */
[----:B------:R-:W-:Y:S01]  /*5a20*/  FMUL R6, R6, 1.4426950216293334961 ;  /* 0x3fb8aa3b06067820 */ /* 0x000fe20000400000 */
[--C-:B------:R-:W-:Y:S01]  /*5a30*/  FFMA R7, R7, UR16, -R132.reuse ;  /* 0x0000001007077c23 */ /* 0x100fe20008000884 */
[--C-:B------:R-:W-:Y:S01]  /*5a40*/  FFMA R8, R8, UR16, -R132.reuse ;  /* 0x0000001008087c23 */ /* 0x100fe20008000884 */
[----:B------:R1:W5:Y:S01]  /*5a50*/  @P2 LDG.E.U16 R72, desc[UR32][R196.64] ;  /* 0x00000020c4482981 */ /* 0x000362000c1e1500 */
[----:B------:R-:W-:Y:S01]  /*5a60*/  MUFU.EX2 R4, R4 ;  /* 0x0000000400047308 */ /* 0x000fe20000000800 */
[----:B------:R-:W-:Y:S01]  /*5a70*/  FMUL R7, R7, 1.4426950216293334961 ;  /* 0x3fb8aa3b07077820 */ /* 0x000fe20000400000 */
[----:B------:R-:W-:Y:S01]  /*5a80*/  FMUL R8, R8, 1.4426950216293334961 ;  /* 0x3fb8aa3b08087820 */ /* 0x000fe20000400000 */
[----:B------:R1:W5:Y:S04]  /*5a90*/  @P2 LDG.E.U16 R36, desc[UR32][R192.64] ;  /* 0x00000020c0242981 */ /* 0x000368000c1e1500 */
[----:B------:R1:W5:Y:S01]  /*5aa0*/  @P2 LDG.E.U16 R40, desc[UR32][R188.64] ;  /* 0x00000020bc282981 */ /* 0x000362000c1e1500 */
[----:B------:R-:W3:Y:S01]  /*5ab0*/  MUFU.EX2 R5, R5 ;  /* 0x0000000500057308 */ /* 0x000ee20000000800 */
[--C-:B------:R-:W-:Y:S01]  /*5ac0*/  FFMA R9, R9, UR16, -R132.reuse ;  /* 0x0000001009097c23 */ /* 0x100fe20008000884 */
[--C-:B------:R-:W-:Y:S01]  /*5ad0*/  FFMA R10, R10, UR16, -R132.reuse ;  /* 0x000000100a0a7c23 */ /* 0x100fe20008000884 */
[----:B------:R1:W5:Y:S04]  /*5ae0*/  @P2 LDG.E.U16 R42, desc[UR32][R184.64] ;  /* 0x00000020b82a2981 */ /* 0x000368000c1e1500 */
[----:B------:R1:W5:Y:S01]  /*5af0*/  @P2 LDG.E.U16 R44, desc[UR32][R180.64] ;  /* 0x00000020b42c2981 */ /* 0x000362000c1e1500 */
[----:B------:R-:W4:Y:S01]  /*5b00*/  MUFU.EX2 R6, R6 ;  /* 0x0000000600067308 */ /* 0x000f220000000800 */
[----:B------:R-:W-:Y:S01]  /*5b10*/  FMUL R9, R9, 1.4426950216293334961 ;  /* 0x3fb8aa3b09097820 */ /* 0x000fe20000400000 */
[----:B------:R-:W-:Y:S01]  /*5b20*/  FMUL R10, R10, 1.4426950216293334961 ;  /* 0x3fb8aa3b0a0a7820 */ /* 0x000fe20000400000 */
[----:B------:R1:W5:Y:S04]  /*5b30*/  @P2 LDG.E.U16 R46, desc[UR32][R176.64] ;  /* 0x00000020b02e2981 */ /* 0x000368000c1e1500 */
[----:B------:R1:W5:Y:S01]  /*5b40*/  @P2 LDG.E.U16 R48, desc[UR32][R172.64] ;  /* 0x00000020ac302981 */ /* 0x000362000c1e1500 */
[----:B------:R-:W0:Y:S01]  /*5b50*/  MUFU.EX2 R7, R7 ;  /* 0x0000000700077308 */ /* 0x000e220000000800 */
[--C-:B------:R-:W-:Y:S01]  /*5b60*/  FFMA R11, R11, UR16, -R132.reuse ;  /* 0x000000100b0b7c23 */ /* 0x100fe20008000884 */
[----:B---3--:R-:W-:Y:S01]  /*5b70*/  FADD R37, R4, R5 ;  /* 0x0000000504257221 */ /* 0x008fe20000000000 */
[----:B------:R1:W5:Y:S04]  /*5b80*/  @P2 LDG.E.U16 R50, desc[UR32][R168.64] ;  /* 0x00000020a8322981 */ /* 0x000368000c1e1500 */
[----:B------:R1:W5:Y:S01]  /*5b90*/  @P2 LDG.E.U16 R135, desc[UR32][R164.64] ;  /* 0x00000020a4872981 */ /* 0x000362000c1e1500 */
[----:B------:R-:W3:Y:S01]  /*5ba0*/  MUFU.EX2 R8, R8 ;  /* 0x0000000800087308 */ /* 0x000ee20000000800 */
[----:B------:R-:W-:Y:S01]  /*5bb0*/  FMUL R11, R11, 1.4426950216293334961 ;  /* 0x3fb8aa3b0b0b7820 */ /* 0x000fe20000400000 */
[--C-:B------:R-:W-:Y:S01]  /*5bc0*/  FFMA R12, R12, UR16, -R132.reuse ;  /* 0x000000100c0c7c23 */ /* 0x100fe20008000884 */
[----:B----4-:R-:W-:Y:S01]  /*5bd0*/  FADD R98, R6, R37 ;  /* 0x0000002506627221 */ /* 0x010fe20000000000 */
[----:B------:R1:W5:Y:S04]  /*5be0*/  @P2 LDG.E.U16 R52, desc[UR32][R160.64] ;  /* 0x00000020a0342981 */ /* 0x000368000c1e1500 */
[----:B------:R-:W4:Y:S01]  /*5bf0*/  MUFU.EX2 R9, R9 ;  /* 0x0000000900097308 */ /* 0x000f220000000800 */
[----:B------:R-:W-:Y:S01]  /*5c00*/  FMUL R12, R12, 1.4426950216293334961 ;  /* 0x3fb8aa3b0c0c7820 */ /* 0x000fe20000400000 */
[----:B------:R-:W-:Y:S01]  /*5c10*/  FFMA R13, R13, UR16, -R132 ;  /* 0x000000100d0d7c23 */ /* 0x000fe20008000884 */
[----:B0-----:R-:W-:Y:S01]  /*5c20*/  FADD R37, R7, R98 ;  /* 0x0000006207257221 */ /* 0x001fe20000000000 */
[----:B------:R1:W5:Y:S04]  /*5c30*/  @P2 LDG.E.U16 R54, desc[UR32][R156.64] ;  /* 0x000000209c362981 */ /* 0x000368000c1e1500 */
[----:B------:R-:W0:Y:S01]  /*5c40*/  MUFU.EX2 R10, R10 ;  /* 0x0000000a000a7308 */ /* 0x000e220000000800 */
[----:B------:R-:W-:Y:S01]  /*5c50*/  FMUL R13, R13, 1.4426950216293334961 ;  /* 0x3fb8aa3b0d0d7820 */ /* 0x000fe20000400000 */
[--C-:B------:R-:W-:Y:S01]  /*5c60*/  FFMA R14, R14, UR16, -R132.reuse ;  /* 0x000000100e0e7c23 */ /* 0x100fe20008000884 */
[----:B---3--:R-:W-:Y:S01]  /*5c70*/  FADD R98, R8, R37 ;  /* 0x0000002508627221 */ /* 0x008fe20000000000 */
[----:B------:R1:W5:Y:S04]  /*5c80*/  @P2 LDG.E.U16 R56, desc[UR32][R152.64] ;  /* 0x0000002098382981 */ /* 0x000368000c1e1500 */
[----:B------:R-:W3:Y:S01]  /*5c90*/  MUFU.EX2 R11, R11 ;  /* 0x0000000b000b7308 */ /* 0x000ee20000000800 */
[----:B------:R-:W-:Y:S01]  /*5ca0*/  FMUL R14, R14, 1.4426950216293334961 ;  /* 0x3fb8aa3b0e0e7820 */ /* 0x000fe20000400000 */
[----:B------:R-:W-:Y:S01]  /*5cb0*/  FFMA R15, R15, UR16, -R132 ;  /* 0x000000100f0f7c23 */ /* 0x000fe20008000884 */
[----:B----4-:R-:W-:Y:S01]  /*5cc0*/  FADD R37, R9, R98 ;  /* 0x0000006209257221 */ /* 0x010fe20000000000 */
[----:B------:R1:W5:Y:S04]  /*5cd0*/  @P2 LDG.E.U16 R58, desc[UR32][R148.64] ;  /* 0x00000020943a2981 */ /* 0x000368000c1e1500 */
[----:B------:R-:W4:Y:S01]  /*5ce0*/  MUFU.EX2 R12, R12 ;  /* 0x0000000c000c7308 */ /* 0x000f220000000800 */
[----:B------:R-:W-:Y:S01]  /*5cf0*/  FMUL R15, R15, 1.4426950216293334961 ;  /* 0x3fb8aa3b0f0f7820 */ /* 0x000fe20000400000 */
[--C-:B------:R-:W-:Y:S01]  /*5d00*/  FFMA R16, R16, UR16, -R132.reuse ;  /* 0x0000001010107c23 */ /* 0x100fe20008000884 */
[----:B0-----:R-:W-:Y:S01]  /*5d10*/  FADD R98, R10, R37 ;  /* 0x000000250a627221 */ /* 0x001fe20000000000 */
[----:B------:R1:W5:Y:S04]  /*5d20*/  @P2 LDG.E.U16 R60, desc[UR32][R144.64] ;  /* 0x00000020903c2981 */ /* 0x000368000c1e1500 */
[----:B------:R-:W0:Y:S01]  /*5d30*/  MUFU.EX2 R13, R13 ;  /* 0x0000000d000d7308 */ /* 0x000e220000000800 */
[----:B------:R-:W-:Y:S01]  /*5d40*/  FMUL R16, R16, 1.4426950216293334961 ;  /* 0x3fb8aa3b10107820 */ /* 0x000fe20000400000 */
[----:B------:R-:W-:Y:S01]  /*5d50*/  FFMA R17, R17, UR16, -R132 ;  /* 0x0000001011117c23 */ /* 0x000fe20008000884 */
[----:B---3--:R-:W-:Y:S01]  /*5d60*/  FADD R37, R11, R98 ;  /* 0x000000620b257221 */ /* 0x008fe20000000000 */
[----:B------:R1:W5:Y:S01]  /*5d70*/  @P2 LDG.E.U16 R62, desc[UR32][R140.64] ;  /* 0x000000208c3e2981 */ /* 0x000362000c1e1500 */
[--C-:B------:R-:W-:Y:S01]  /*5d80*/  FFMA R18, R18, UR16, -R132.reuse ;  /* 0x0000001012127c23 */ /* 0x100fe20008000884 */
[----:B------:R-:W-:Y:S01]  /*5d90*/  FMUL R17, R17, 1.4426950216293334961 ;  /* 0x3fb8aa3b11117820 */ /* 0x000fe20000400000 */
[--C-:B------:R-:W-:Y:S01]  /*5da0*/  FFMA R19, R19, UR16, -R132.reuse ;  /* 0x0000001013137c23 */ /* 0x100fe20008000884 */
[----:B------:R-:W3:Y:S01]  /*5db0*/  MUFU.EX2 R14, R14 ;  /* 0x0000000e000e7308 */ /* 0x000ee20000000800 */
[----:B----4-:R-:W-:Y:S01]  /*5dc0*/  FADD R98, R12, R37 ;  /* 0x000000250c627221 */ /* 0x010fe20000000000 */
[----:B------:R-:W-:Y:S01]  /*5dd0*/  FMUL R18, R18, 1.4426950216293334961 ;  /* 0x3fb8aa3b12127820 */ /* 0x000fe20000400000 */
[----:B------:R-:W-:Y:S01]  /*5de0*/  FMUL R19, R19, 1.4426950216293334961 ;  /* 0x3fb8aa3b13137820 */ /* 0x000fe20000400000 */
[--C-:B------:R-:W-:Y:S01]  /*5df0*/  FFMA R20, R20, UR16, -R132.reuse ;  /* 0x0000001014147c23 */ /* 0x100fe20008000884 */
[--C-:B------:R-:W-:Y:S01]  /*5e00*/  FFMA R21, R21, UR16, -R132.reuse ;  /* 0x0000001015157c23 */ /* 0x100fe20008000884 */
[--C-:B------:R-:W-:Y:S01]  /*5e10*/  FFMA R22, R22, UR16, -R132.reuse ;  /* 0x0000001016167c23 */ /* 0x100fe20008000884 */
[----:B------:R-:W-:Y:S01]  /*5e20*/  FFMA R23, R23, UR16, -R132 ;  /* 0x0000001017177c23 */ /* 0x000fe20008000884 */
[----:B------:R-:W4:Y:S01]  /*5e30*/  MUFU.EX2 R15, R15 ;  /* 0x0000000f000f7308 */ /* 0x000f220000000800 */
[----:B0-----:R-:W-:Y:S01]  /*5e40*/  FADD R37, R13, R98 ;  /* 0x000000620d257221 */ /* 0x001fe20000000000 */
[----:B------:R-:W-:Y:S01]  /*5e50*/  FMUL R20, R20, 1.4426950216293334961 ;  /* 0x3fb8aa3b14147820 */ /* 0x000fe20000400000 */
[----:B------:R-:W-:Y:S01]  /*5e60*/  FMUL R21, R21, 1.4426950216293334961 ;  /* 0x3fb8aa3b15157820 */ /* 0x000fe20000400000 */
[----:B------:R-:W-:Y:S01]  /*5e70*/  FMUL R22, R22, 1.4426950216293334961 ;  /* 0x3fb8aa3b16167820 */ /* 0x000fe20000400000 */
[----:B------:R-:W-:Y:S01]  /*5e80*/  FMUL R23, R23, 1.4426950216293334961 ;  /* 0x3fb8aa3b17177820 */ /* 0x000fe20000400000 */
[--C-:B------:R-:W-:Y:S01]  /*5e90*/  FFMA R24, R24, UR16, -R132.reuse ;  /* 0x0000001018187c23 */ /* 0x100fe20008000884 */
[--C-:B------:R-:W-:Y:S01]  /*5ea0*/  FFMA R25, R25, UR16, -R132.reuse ;  /* 0x0000001019197c23 */ /* 0x100fe20008000884 */
[----:B------:R-:W0:Y:S01]  /*5eb0*/  MUFU.EX2 R16, R16 ;  /* 0x0000001000107308 */ /* 0x000e220000000800 */
[----:B---3--:R-:W-:Y:S01]  /*5ec0*/  FADD R98, R14, R37 ;  /* 0x000000250e627221 */ /* 0x008fe20000000000 */
[----:B------:R-:W-:Y:S01]  /*5ed0*/  FMUL R24, R24, 1.4426950216293334961 ;  /* 0x3fb8aa3b18187820 */ /* 0x000fe20000400000 */
[----:B------:R-:W-:Y:S01]  /*5ee0*/  FMUL R25, R25, 1.4426950216293334961 ;  /* 0x3fb8aa3b19197820 */ /* 0x000fe20000400000 */
[--C-:B------:R-:W-:Y:S01]  /*5ef0*/  FFMA R26, R26, UR16, -R132.reuse ;  /* 0x000000101a1a7c23 */ /* 0x100fe20008000884 */
[--C-:B------:R-:W-:Y:S01]  /*5f00*/  FFMA R27, R27, UR16, -R132.reuse ;  /* 0x000000101b1b7c23 */ /* 0x100fe20008000884 */
[--C-:B------:R-:W-:Y:S01]  /*5f10*/  FFMA R28, R28, UR16, -R132.reuse ;  /* 0x000000101c1c7c23 */ /* 0x100fe20008000884 */
[----:B------:R-:W-:Y:S01]  /*5f20*/  FFMA R29, R29, UR16, -R132 ;  /* 0x000000101d1d7c23 */ /* 0x000fe20008000884 */
[----:B------:R-:W3:Y:S01]  /*5f30*/  MUFU.EX2 R17, R17 ;  /* 0x0000001100117308 */ /* 0x000ee20000000800 */
[----:B----4-:R-:W-:Y:S01]  /*5f40*/  FADD R37, R15, R98 ;  /* 0x000000620f257221 */ /* 0x010fe20000000000 */
[----:B------:R-:W-:Y:S01]  /*5f50*/  FMUL R26, R26, 1.4426950216293334961 ;  /* 0x3fb8aa3b1a1a7820 */ /* 0x000fe20000400000 */
[----:B------:R-:W-:Y:S01]  /*5f60*/  FMUL R27, R27, 1.4426950216293334961 ;  /* 0x3fb8aa3b1b1b7820 */ /* 0x000fe20000400000 */
[----:B------:R-:W-:Y:S01]  /*5f70*/  FMUL R28, R28, 1.4426950216293334961 ;  /* 0x3fb8aa3b1c1c7820 */ /* 0x000fe20000400000 */
[----:B------:R-:W-:Y:S01]  /*5f80*/  FMUL R29, R29, 1.4426950216293334961 ;  /* 0x3fb8aa3b1d1d7820 */ /* 0x000fe20000400000 */
[--C-:B------:R-:W-:Y:S01]  /*5f90*/  FFMA R30, R30, UR16, -R132.reuse ;  /* 0x000000101e1e7c23 */ /* 0x100fe20008000884 */
[--C-:B------:R-:W-:Y:S01]  /*5fa0*/  FFMA R31, R31, UR16, -R132.reuse ;  /* 0x000000101f1f7c23 */ /* 0x100fe20008000884 */
[----:B------:R-:W4:Y:S01]  /*5fb0*/  MUFU.EX2 R18, R18 ;  /* 0x0000001200127308 */ /* 0x000f220000000800 */
[----:B0-----:R-:W-:Y:S01]  /*5fc0*/  FADD R98, R16, R37 ;  /* 0x0000002510627221 */ /* 0x001fe20000000000 */
[----:B------:R-:W-:Y:S01]  /*5fd0*/  FMUL R30, R30, 1.4426950216293334961 ;  /* 0x3fb8aa3b1e1e7820 */ /* 0x000fe20000400000 */
[----:B------:R-:W-:Y:S01]  /*5fe0*/  FMUL R31, R31, 1.4426950216293334961 ;  /* 0x3fb8aa3b1f1f7820 */ /* 0x000fe20000400000 */
[--C-:B------:R-:W-:Y:S01]  /*5ff0*/  FFMA R32, R32, UR16, -R132.reuse ;  /* 0x0000001020207c23 */ /* 0x100fe20008000884 */
[--C-:B------:R-:W-:Y:S01]  /*6000*/  FFMA R33, R33, UR16, -R132.reuse ;  /* 0x0000001021217c23 */ /* 0x100fe20008000884 */
[--C-:B------:R-:W-:Y:S01]  /*6010*/  FFMA R34, R34, UR16, -R132.reuse ;  /* 0x0000001022227c23 */ /* 0x100fe20008000884 */
[----:B------:R-:W-:Y:S01]  /*6020*/  FFMA R35, R35, UR16, -R132 ;  /* 0x0000001023237c23 */ /* 0x000fe20008000884 */
[----:B------:R-:W0:Y:S01]  /*6030*/  MUFU.EX2 R19, R19 ;  /* 0x0000001300137308 */ /* 0x000e220000000800 */
[----:B---3--:R-:W-:Y:S01]  /*6040*/  FADD R37, R17, R98 ;  /* 0x0000006211257221 */ /* 0x008fe20000000000 */
[----:B------:R-:W-:Y:S01]  /*6050*/  FMUL R32, R32, 1.4426950216293334961 ;  /* 0x3fb8aa3b20207820 */ /* 0x000fe20000400000 */
[----:B------:R-:W-:Y:S01]  /*6060*/  FMUL R33, R33, 1.4426950216293334961 ;  /* 0x3fb8aa3b21217820 */ /* 0x000fe20000400000 */
[----:B------:R-:W-:Y:S01]  /*6070*/  FMUL R34, R34, 1.4426950216293334961 ;  /* 0x3fb8aa3b22227820 */ /* 0x000fe20000400000 */
[----:B------:R-:W-:Y:S01]  /*6080*/  FMUL R35, R35, 1.4426950216293334961 ;  /* 0x3fb8aa3b23237820 */ /* 0x000fe20000400000 */
[----:B------:R-:W-:-:S02]  /*6090*/  F2FP.F16.F32.PACK_AB R4, R5, R4 ;  /* 0x000000040504723e */ /* 0x000fc400000000ff */
[----:B------:R-:W3:Y:S01]  /*60a0*/  MUFU.EX2 R20, R20 ;  /* 0x0000001400147308 */ /* 0x000ee20000000800 */
[----:B----4-:R-:W-:Y:S01]  /*60b0*/  FADD R98, R18, R37 ;  /* 0x0000002512627221 */ /* 0x010fe20000000000 */
[----:B------:R-:W-:Y:S02]  /*60c0*/  F2FP.F16.F32.PACK_AB R5, R7, R6 ;  /* 0x000000060705723e */ /* 0x000fe400000000ff */
[----:B------:R-:W-:Y:S02]  /*60d0*/  F2FP.F16.F32.PACK_AB R7, R11, R10 ;  /* 0x0000000a0b07723e */ /* 0x000fe400000000ff */
[----:B------:R-:W-:Y:S02]  /*60e0*/  F2FP.F16.F32.PACK_AB R10, R17, R16 ;  /* 0x00000010110a723e */ /* 0x000fe400000000ff */
[----:B------:R-:W4:Y:S01]  /*60f0*/  MUFU.EX2 R21, R21 ;  /* 0x0000001500157308 */ /* 0x000f220000000800 */
[----:B0-----:R-:W-:Y:S01]  /*6100*/  FADD R37, R19, R98 ;  /* 0x0000006213257221 */ /* 0x001fe20000000000 */
[----:B------:R-:W-:-:S02]  /*6110*/  F2FP.F16.F32.PACK_AB R6, R9, R8 ;  /* 0x000000080906723e */ /* 0x000fc400000000ff */
[----:B------:R-:W-:Y:S02]  /*6120*/  F2FP.F16.F32.PACK_AB R8, R13, R12 ;  /* 0x0000000c0d08723e */ /* 0x000fe400000000ff */
[----:B------:R-:W-:Y:S02]  /*6130*/  F2FP.F16.F32.PACK_AB R9, R15, R14 ;  /* 0x0000000e0f09723e */ /* 0x000fe400000000ff */
[----:B------:R-:W0:Y:S01]  /*6140*/  MUFU.EX2 R22, R22 ;  /* 0x0000001600167308 */ /* 0x000e220000000800 */
[----:B---3--:R-:W-:Y:S01]  /*6150*/  FADD R98, R20, R37 ;  /* 0x0000002514627221 */ /* 0x008fe20000000000 */
[----:B------:R-:W-:-:S06]  /*6160*/  F2FP.F16.F32.PACK_AB R11, R19, R18 ;  /* 0x00000012130b723e */ /* 0x000fcc00000000ff */
[----:B------:R-:W3:Y:S01]  /*6170*/  MUFU.EX2 R23, R23 ;  /* 0x0000001700177308 */ /* 0x000ee20000000800 */
[C---:B----4-:R-:W-:Y:S01]  /*6180*/  FADD R37, R21.reuse, R98 ;  /* 0x0000006215257221 */ /* 0x050fe20000000000 */
[----:B------:R-:W-:-:S06]  /*6190*/  F2FP.F16.F32.PACK_AB R12, R21, R20 ;  /* 0x00000014150c723e */ /* 0x000fcc00000000ff */
[----:B------:R-:W4:Y:S01]  /*61a0*/  MUFU.EX2 R24, R24 ;  /* 0x0000001800187308 */ /* 0x000f220000000800 */
[----:B0-----:R-:W-:-:S07]  /*61b0*/  FADD R98, R22, R37 ;  /* 0x0000002516627221 */ /* 0x001fce0000000000 */
[----:B------:R-:W0:Y:S01]  /*61c0*/  MUFU.EX2 R25, R25 ;  /* 0x0000001900197308 */ /* 0x000e220000000800 */
[C---:B---3--:R-:W-:Y:S01]  /*61d0*/  FADD R37, R23.reuse, R98 ;  /* 0x0000006217257221 */ /* 0x048fe20000000000 */
[----:B------:R-:W-:-:S06]  /*61e0*/  F2FP.F16.F32.PACK_AB R13, R23, R22 ;  /* 0x00000016170d723e */ /* 0x000fcc00000000ff */
[----:B------:R-:W3:Y:S01]  /*61f0*/  MUFU.EX2 R26, R26 ;  /* 0x0000001a001a7308 */ /* 0x000ee20000000800 */
[----:B----4-:R-:W-:-:S07]  /*6200*/  FADD R98, R24, R37 ;  /* 0x0000002518627221 */ /* 0x010fce0000000000 */
[----:B------:R-:W4:Y:S01]  /*6210*/  MUFU.EX2 R27, R27 ;  /* 0x0000001b001b7308 */ /* 0x000f220000000800 */
[C---:B0-----:R-:W-:Y:S01]  /*6220*/  FADD R37, R25.reuse, R98 ;  /* 0x0000006219257221 */ /* 0x041fe20000000000 */
[----:B------:R-:W-:-:S06]  /*6230*/  F2FP.F16.F32.PACK_AB R14, R25, R24 ;  /* 0x00000018190e723e */ /* 0x000fcc00000000ff */
[----:B------:R-:W0:Y:S01]  /*6240*/  MUFU.EX2 R28, R28 ;  /* 0x0000001c001c7308 */ /* 0x000e220000000800 */
[----:B---3--:R-:W-:-:S07]  /*6250*/  FADD R98, R26, R37 ;  /* 0x000000251a627221 */ /* 0x008fce0000000000 */
[----:B------:R-:W3:Y:S01]  /*6260*/  MUFU.EX2 R29, R29 ;  /* 0x0000001d001d7308 */ /* 0x000ee20000000800 */
[C---:B----4-:R-:W-:Y:S01]  /*6270*/  FADD R3, R27.reuse, R98 ;  /* 0x000000621b037221 */ /* 0x050fe20000000000 */
[----:B------:R-:W-:-:S06]  /*6280*/  F2FP.F16.F32.PACK_AB R15, R27, R26 ;  /* 0x0000001a1b0f723e */ /* 0x000fcc00000000ff */
[----:B------:R-:W4:Y:S01]  /*6290*/  MUFU.EX2 R30, R30 ;  /* 0x0000001e001e7308 */ /* 0x000f220000000800 */
[----:B0-----:R-:W-:-:S07]  /*62a0*/  FADD R98, R28, R3 ;  /* 0x000000031c627221 */ /* 0x001fce0000000000 */
[----:B------:R-:W0:Y:S01]  /*62b0*/  MUFU.EX2 R31, R31 ;  /* 0x0000001f001f7308 */ /* 0x000e220000000800 */
[----:B---3--:R-:W-:-:S07]  /*62c0*/  FADD R3, R29, R98 ;  /* 0x000000621d037221 */ /* 0x008fce0000000000 */
        /* <DEDUP_REMOVED lines=8> */
[----:B----4-:R-:W-:Y:S01]  /*6350*/  FADD R3, R33, R16 ;  /* 0x0000001021037221 */ /* 0x010fe20000000000 */
[----:B------:R-:W-:Y:S02]  /*6360*/  F2FP.F16.F32.PACK_AB R16, R29, R28 ;  /* 0x0000001c1d10723e */ /* 0x000fe400000000ff */
[----:B------:R-:W-:Y:S01]  /*6370*/  F2FP.F16.F32.PACK_AB R18, R33, R32 ;  /* 0x000000202112723e */ /* 0x000fe200000000ff */
[----:B0-----:R-:W-:Y:S01]  /*6380*/  FADD R20, R34, R3 ;  /* 0x0000000322147221 */ /* 0x001fe20000000000 */
[----:B---3--:R-:W-:Y:S01]  /*6390*/  F2FP.F16.F32.PACK_AB R19, R35, R34 ;  /* 0x000000222313723e */ /* 0x008fe200000000ff */
[----:B-12---:R-:W-:Y:S06]  /*63a0*/  @!P2 BRA `(.L_x_9) ;  /* 0x000000000004a947 */ /* 0x006fec0003800000 */
[----:B------:R0:W-:Y:S02]  /*63b0*/  STTM.x16 tmem[UR25+0xa0], R4 ;  /* 0x0000a004000079ed */ /* 0x0001e40008240019 */
.L_x_9:
[----:B------:R-:W-:Y:S01]  /*63c0*/  LOP3.LUT R139, R133, 0x20, RZ, 0x3c, !PT ;  /* 0x00000020858b7812 */ /* 0x000fe200078e3cff */
[----:B-----5:R1:W-:Y:S01]  /*63d0*/  STS.U16 [R133+UR28+0x8000], R0 ;  /* 0x0080000085007988 */ /* 0x0203e2000800041c */
[----:B------:R-:W-:-:S03]  /*63e0*/  FADD R35, R35, R20 ;  /* 0x0000001423237221 */ /* 0x000fc60000000000 */
[----:B------:R-:W-:Y:S04]  /*63f0*/  STS.U16 [R133+UR28+0x8200], R74 ;  /* 0x0082004a85007988 */ /* 0x000fe8000800041c */
[----:B------:R-:W-:Y:S01]  /*6400*/  STS.U16 [R133+UR28+0x8400], R76 ;  /* 0x0084004c85007988 */ /* 0x000fe2000800041c */
[----:B-1----:R-:W-:-:S03]  /*6410*/  FADD R0, -R132, -INF ;  /* 0xff80000084007421 */ /* 0x002fc60000000100 */
[----:B------:R-:W-:Y:S01]  /*6420*/  STS.U16 [R133+UR28+0x8600], R78 ;  /* 0x0086004e85007988 */ /* 0x000fe2000800041c */
[----:B------:R-:W-:-:S03]  /*6430*/  FMUL R0, R0, 1.4426950216293334961 ;  /* 0x3fb8aa3b00007820 */ /* 0x000fc60000400000 */
[----:B------:R-:W-:Y:S04]  /*6440*/  STS.U16 [R133+UR28+0x8800], R80 ;  /* 0x0088005085007988 */ /* 0x000fe8000800041c */
[----:B------:R-:W-:Y:S01]  /*6450*/  STS.U16 [R133+UR28+0x8a00], R82 ;  /* 0x008a005285007988 */ /* 0x000fe2000800041c */
[----:B------:R-:W1:Y:S03]  /*6460*/  MUFU.EX2 R0, R0 ;  /* 0x0000000000007308 */ /* 0x000e660000000800 */
[----:B------:R-:W-:Y:S04]  /*6470*/  STS.U16 [R133+UR28+0x8c00], R84 ;  /* 0x008c005485007988 */ /* 0x000fe8000800041c */
[----:B------:R-:W-:Y:S04]  /*6480*/  STS.U16 [R133+UR28+0x8e00], R86 ;  /* 0x008e005685007988 */ /* 0x000fe8000800041c */
[----:B------:R-:W-:Y:S04]  /*6490*/  STS.U16 [R133+UR28+0x9000], R88 ;  /* 0x0090005885007988 */ /* 0x000fe8000800041c */
[----:B------:R-:W-:Y:S01]  /*64a0*/  STS.U16 [R133+UR28+0x9200], R90 ;  /* 0x0092005a85007988 */ /* 0x000fe2000800041c */
[----:B-1----:R-:W-:-:S03]  /*64b0*/  FADD R138, R0, R35 ;  /* 0x00000023008a7221 */ /* 0x002fc60000000000 */
        /* <DEDUP_REMOVED lines=21> */
[----:B------:R1:W-:Y:S01]  /*6610*/  STS.U16 [R139+UR28+0x9f00], R62 ;  /* 0x009f003e8b007988 */ /* 0x0003e2000800041c */
[----:B------:R-:W2:Y:S02]  /*6620*/  FENCE.VIEW.ASYNC.T ;  /* 0x00000000000073c6 */ /* 0x000ea40000000200 */
[----:B--2---:R-:W-:Y:S06]  /*6630*/  BAR.SYNC.DEFER_BLOCKING 0x0 ;  /* 0x0000000000007b1d */ /* 0x004fec0000010000 */
[----:B01----:R-:W0:Y:S01]  /*6640*/  LDTM.x128 R4, tmem[UR25] ;  /* 0x00000019000479ee */ /* 0x003e2200083c0000 */
[----:B------:R-:W-:Y:S01]  /*6650*/  NOP ;  /* 0x0000000000007918 */ /* 0x000fe20000000000 */
[----:B------:R-:W-:Y:S05]  /*6660*/  @!P2 BRA `(.L_x_10) ;  /* 0x000000080004a947 */ /* 0x000fea0003800000 */
[C---:B0-----:R-:W-:Y:S01]  /*6670*/  FMUL R4, R0.reuse, R4 ;  /* 0x0000000400047220 */ /* 0x041fe20000400000 */
[C---:B------:R-:W-:Y:S01]  /*6680*/  FMUL R5, R0.reuse, R5 ;  /* 0x0000000500057220 */ /* 0x040fe20000400000 */
        /* <DEDUP_REMOVED lines=125> */
[----:B------:R-:W-:-:S04]  /*6e60*/  FMUL R131, R0, R131 ;  /* 0x0000008300837220 */ /* 0x000fc80000400000 */
[----:B------:R1:W-:Y:S03]  /*6e70*/  STTM.x128 tmem[UR25], R4 ;  /* 0x00000004000079ed */ /* 0x0003e600083c0019 */
.L_x_10:
[----:B0-----:R-:W0:Y:S02]  /*6e80*/  FENCE.VIEW.ASYNC.T ;  /* 0x00000000000073c6 */ /* 0x001e240000000200 */
[----:B0-----:R-:W-:Y:S01]  /*6e90*/  BAR.SYNC.DEFER_BLOCKING 0x0 ;  /* 0x0000000000007b1d */ /* 0x001fe20000010000 */
[----:B------:R-:W-:Y:S02]  /*6ea0*/  UIADD3 UR31, UPT, UPT, UR31, -0x20, URZ ;  /* 0xffffffe01f1f7890 */ /* 0x000fe4000fffe0ff */
[----:B------:R-:W-:Y:S02]  /*6eb0*/  UIADD3 UR30, UPT, UPT, UR27, 0xa0, URZ ;  /* 0x000000a01b1e7890 */ /* 0x000fe4000fffe0ff */
[----:B------:R-:W-:Y:S01]  /*6ec0*/  UISETP.GE.AND UP1, UPT, UR31, 0x1, UPT ;  /* 0x000000011f00788c */ /* 0x000fe2000bf26270 */
[----:B------:R0:W-:Y:S06]  /*6ed0*/  MEMBAR.ALL.CTA ;  /* 0x0000000000007992 */ /* 0x0001ec0000008000 */
[----:B0-----:R-:W0:Y:S02]  /*6ee0*/  FENCE.VIEW.ASYNC.S ;  /* 0x00000000000073c6 */ /* 0x001e240000000000 */
[----:B0-----:R-:W-:Y:S06]  /*6ef0*/  BAR.SYNC.DEFER_BLOCKING 0x0 ;  /* 0x0000000000007b1d */ /* 0x001fec0000010000 */
[----:B------:R-:W-:Y:S05]  /*6f00*/  @!P3 BRA `(.L_x_11) ;  /* 0x000000000050b947 */ /* 0x000fea0003800000 */
[----:B------:R-:W-:Y:S01]  /*6f10*/  UIADD3 UR4, UPT, UPT, UR28, 0x8000, URZ ;  /* 0x000080001c047890 */ /* 0x000fe2000fffe0ff */
[----:B------:R-:W-:Y:S01]  /*6f20*/  UMOV UR10, 0xfffffffe ;  /* 0xfffffffe000a7882 */ /* 0x000fe20000000000 */
[----:B------:R-:W-:Y:S02]  /*6f30*/  UMOV UR11, 0x7fffbfdf ;  /* 0x7fffbfdf000b7882 */ /* 0x000fe40000000000 */
[----:B------:R-:W-:Y:S01]  /*6f40*/  USHF.R.U32.HI UR4, URZ, 0x4, UR4 ;  /* 0x00000004ff047899 */ /* 0x000fe20008011604 */
[----:B------:R-:W-:Y:S01]  /*6f50*/  UMOV UR7, URZ ;  /* 0x000000ff00077c82 */ /* 0x000fe20008000000 */
[----:B------:R-:W-:Y:S02]  /*6f60*/  UIADD3 UR9, UPT, UPT, UR27, 0xa8, URZ ;  /* 0x000000a81b097890 */ /* 0x000fe4000fffe0ff */
[----:B------:R-:W-:Y:S01]  /*6f70*/  USGXT.U32 UR6, UR4, 0xe ;  /* 0x0000000e0406789a */ /* 0x000fe20008000000 */
[----:B------:R-:W-:Y:S01]  /*6f80*/  UMOV UR12, 0x0 ;  /* 0x00000000000c7882 */ /* 0x000fe20000000000 */
[----:B------:R-:W-:-:S02]  /*6f90*/  UMOV UR13, 0x8200010 ;  /* 0x08200010000d7882 */ /* 0x000fc40000000000 */
[----:B------:R-:W-:Y:S01]  /*6fa0*/  UIADD3.64 UR10, UPT, UPT, UR6, -UR10, URZ ;  /* 0x8000000a060a7297 */ /* 0x000fe2000fffe0ff */
[----:B------:R-:W-:Y:S01]  /*6fb0*/  UMOV UR4, UR26 ;  /* 0x0000001a00047c82 */ /* 0x000fe20008000000 */
[----:B------:R-:W-:Y:S01]  /*6fc0*/  UMOV UR5, URZ ;  /* 0x000000ff00057c82 */ /* 0x000fe20008000000 */
[----:B------:R-:W-:Y:S01]  /*6fd0*/  UMOV UR7, 0x80004020 ;  /* 0x8000402000077882 */ /* 0x000fe20000000000 */
[----:B------:R-:W-:Y:S01]  /*6fe0*/  UMOV UR14, 0x0 ;  /* 0x00000000000e7882 */ /* 0x000fe20000000000 */
[----:B------:R-:W-:Y:S01]  /*6ff0*/  UMOV UR15, 0x8200010 ;  /* 0x08200010000f7882 */ /* 0x000fe20000000000 */
[----:B------:R-:W-:Y:S01]  /*7000*/  UMOV UR4, UR4 ;  /* 0x0000000400047c82 */ /* 0x000fe20008000000 */
[----:B------:R0:W-:Y:S02]  /*7010*/  UTCHMMA tmem[UR30], gdesc[UR6], tmem[UR27], tmem[UR12], idesc[UR13], UPT ;  /* 0x00ff0c061e0079ea */ /* 0x0001e4000b80001b */
[----:B------:R0:W-:Y:S01]  /*7020*/  UTCHMMA tmem[UR9], gdesc[UR10], tmem[UR27], tmem[UR14], idesc[UR15], UPT ;  /* 0x00ff0e0a090079ea */ /* 0x0001e2000b80001b */
[----:B------:R0:W-:Y:S01]  /*7030*/  UTCBAR [UR4], URZ ;  /* 0x000000ff040073e9 */ /* 0x0001e200080000ff */
[----:B------:R-:W-:Y:S01]  /*7040*/  NOP ;  /* 0x0000000000007918 */ /* 0x000fe20000000000 */
.L_x_11:
[----:B------:R-:W-:Y:S01]  /*7050*/  FSEL R132, R132, -INF , P2 ;  /* 0xff80000084847808 */ /* 0x000fe20001000000 */
[----:B0-----:R-:W-:Y:S01]  /*7060*/  UMOV UR6, URZ ;  /* 0x000000ff00067c82 */ /* 0x001fe20008000000 */
[----:B------:R-:W-:Y:S01]  /*7070*/  FSEL R138, R138, 1, P2 ;  /* 0x3f8000008a8a7808 */ /* 0x000fe20001000000 */
[----:B------:R-:W-:Y:S06]  /*7080*/  BRA.U !UP1, `(.L_x_12) ;  /* 0x0000002909787547 */ /* 0x000fec000b800000 */
[----:B------:R-:W-:Y:S01]  /*7090*/  USHF.R.U32.HI UR16, URZ, 0x4, UR28 ;  /* 0x00000004ff107899 */ /* 0x000fe2000801161c */
[----:B------:R-:W-:Y:S01]  /*70a0*/  SHF.L.U32 R2, R2, 0x5, RZ ;  /* 0x0000000502027819 */ /* 0x000fe200000006ff */
[----:B------:R-:W-:Y:S01]  /*70b0*/  USHF.R.U32.HI UR18, URZ, 0x4, UR8 ;  /* 0x00000004ff127899 */ /* 0x000fe20008011608 */
[----:B------:R-:W-:Y:S01]  /*70c0*/  HFMA2 R0, -RZ, RZ, 0, 0 ;  /* 0x00000000ff007431 */ /* 0x000fe200000001ff */
[----:B------:R-:W-:Y:S01]  /*70d0*/  USGXT.U32 UR16, UR16, 0xe ;  /* 0x0000000e1010789a */ /* 0x000fe20008000000 */
[----:B------:R-:W-:Y:S01]  /*70e0*/  MOV R3, R2 ;  /* 0x0000000200037202 */ /* 0x000fe20000000f00 */
[----:B------:R-:W-:Y:S01]  /*70f0*/  USGXT.U32 UR18, UR18, 0xe ;  /* 0x0000000e1212789a */ /* 0x000fe20008000000 */
[----:B-1----:R-:W-:Y:S01]  /*7100*/  MOV R51, R132 ;  /* 0x0000008400337202 */ /* 0x002fe20000000f00 */
[----:B------:R-:W-:Y:S02]  /*7110*/  UIADD3 UR4, UPT, UPT, UR28, 0xc000, URZ ;  /* 0x0000c0001c047890 */ /* 0x000fe4000fffe0ff */
[----:B------:R-:W-:-:S02]  /*7120*/  UIADD3 UR10, UP2, UPT, UR16, 0x4000080, URZ ;  /* 0x04000080100a7890 */ /* 0x000fc4000ff5e0ff */
[----:B------:R-:W-:Y:S02]  /*7130*/  USHF.L.U32 UR70, UR70, 0x5, URZ ;  /* 0x0000000546467899 */ /* 0x000fe400080006ff */
[----:B------:R-:W-:Y:S01]  /*7140*/  UIADD3 UR12, UP1, UPT, UR18, 0x2, URZ ;  /* 0x00000002120c7890 */ /* 0x000fe2000ff3e0ff */
[----:B------:R-:W-:Y:S01]  /*7150*/  UMOV UR6, URZ ;  /* 0x000000ff00067c82 */ /* 0x000fe20008000000 */
[----:B------:R-:W-:Y:S02]  /*7160*/  USHF.R.U32.HI UR4, URZ, 0x4, UR4 ;  /* 0x00000004ff047899 */ /* 0x000fe40008011604 */
[----:B------:R-:W-:Y:S01]  /*7170*/  MOV R2, UR70 ;  /* 0x0000004600027c02 */ /* 0x000fe20008000f00 */
[----:B------:R-:W-:Y:S01]  /*7180*/  UMOV UR5, URZ ;  /* 0x000000ff00057c82 */ /* 0x000fe20008000000 */
[----:B------:R-:W-:Y:S02]  /*7190*/  UIADD3.X UR11, UPT, UPT, UR6, 0x40004040, URZ, UP2, !UPT ;  /* 0x40004040060b7890 */ /* 0x000fe400097fe4ff */
[----:B------:R-:W-:-:S02]  /*71a0*/  UIADD3.X UR13, UPT, UPT, UR5, 0x40004040, URZ, UP1, !UPT ;  /* 0x40004040050d7890 */ /* 0x000fc40008ffe4ff */
[----:B------:R-:W-:Y:S02]  /*71b0*/  UIADD3 UR36, UP2, UPT, UR10, 0x100, URZ ;  /* 0x000001000a247890 */ /* 0x000fe4000ff5e0ff */
[----:B------:R-:W-:Y:S02]  /*71c0*/  USGXT.U32 UR4, UR4, 0xe ;  /* 0x0000000e0404789a */ /* 0x000fe40008000000 */
[----:B------:R-:W-:Y:S02]  /*71d0*/  UIADD3 UR34, UP1, UPT, UR10, 0x80, URZ ;  /* 0x000000800a227890 */ /* 0x000fe4000ff3e0ff */
[----:B------:R-:W-:Y:S02]  /*71e0*/  UIADD3 UR38, UP3, UPT, UR10, 0x180, URZ ;  /* 0x000001800a267890 */ /* 0x000fe4000ff7e0ff */
[----:B------:R-:W-:Y:S02]  /*71f0*/  UIADD3 UR40, UP4, UPT, UR10, 0x200, URZ ;  /* 0x000002000a287890 */ /* 0x000fe4000ff9e0ff */
[----:B------:R-:W-:-:S02]  /*7200*/  UIADD3 UR42, UP5, UPT, UR10, 0x280, URZ ;  /* 0x000002800a2a7890 */ /* 0x000fc4000ffbe0ff */
[----:B------:R-:W-:Y:S01]  /*7210*/  UIADD3 UR44, UP6, UPT, UR10, 0x300, URZ ;  /* 0x000003000a2c7890 */ /* 0x000fe2000ffde0ff */
[----:B------:R-:W-:Y:S01]  /*7220*/  UMOV UR14, 0xfffffffe ;  /* 0xfffffffe000e7882 */ /* 0x000fe20000000000 */
[----:B------:R-:W-:Y:S01]  /*7230*/  UMOV UR15, 0x7fffbfdf ;  /* 0x7fffbfdf000f7882 */ /* 0x000fe20000000000 */
[----:B------:R-:W-:Y:S01]  /*7240*/  UIADD3.X UR37, UPT, UPT, UR11, URZ, URZ, UP2, !UPT ;  /* 0x000000ff0b257290 */ /* 0x000fe200097fe4ff */
[----:B------:R-:W-:Y:S01]  /*7250*/  UMOV UR71, 0x1 ;  /* 0x0000000100477882 */ /* 0x000fe20000000000 */
[----:B------:R-:W-:Y:S01]  /*7260*/  UMOV UR9, URZ ;  /* 0x000000ff00097c82 */ /* 0x000fe20008000000 */
[----:B------:R-:W0:Y:S01]  /*7270*/  LDCU UR72, c[0x0][0x3a8] ;  /* 0x00007500ff4877ac */ /* 0x000e220008000800 */
[----:B------:R-:W-:Y:S02]  /*7280*/  ULOP3.LUT UR16, UR16, 0x4000000, URZ, 0xfc, !UPT ;  /* 0x0400000010107892 */ /* 0x000fe4000f8efcff */
[----:B------:R-:W-:Y:S02]  /*7290*/  UIADD3.64 UR14, UPT, UPT, UR4, -UR14, URZ ;  /* 0x8000000e040e7297 */ /* 0x000fe4000fffe0ff */
[----:B------:R-:W-:-:S02]  /*72a0*/  UIADD3.X UR35, UPT, UPT, UR11, URZ, URZ, UP1, !UPT ;  /* 0x000000ff0b237290 */ /* 0x000fc40008ffe4ff */
[----:B------:R-:W-:Y:S02]  /*72b0*/  UIADD3.X UR39, UPT, UPT, UR11, URZ, URZ, UP3, !UPT ;  /* 0x000000ff0b277290 */ /* 0x000fe40009ffe4ff */
[----:B------:R-:W-:Y:S02]  /*72c0*/  UIADD3.X UR41, UPT, UPT, UR11, URZ, URZ, UP4, !UPT ;  /* 0x000000ff0b297290 */ /* 0x000fe4000a7fe4ff */
[----:B------:R-:W-:Y:S02]  /*72d0*/  UIADD3.X UR43, UPT, UPT, UR11, URZ, URZ, UP5, !UPT ;  /* 0x000000ff0b2b7290 */ /* 0x000fe4000affe4ff */
[----:B------:R-:W-:Y:S02]  /*72e0*/  UIADD3.X UR45, UPT, UPT, UR11, URZ, URZ, UP6, !UPT ;  /* 0x000000ff0b2d7290 */ /* 0x000fe4000b7fe4ff */
[----:B------:R-:W-:Y:S02]  /*72f0*/  UIADD3.64 UR46, UPT, UPT, UR12, 0x2, URZ ;  /* 0x000000020c2e7897 */ /* 0x000fe4000fffe0ff */
[----:B------:R-:W-:-:S02]  /*7300*/  UIADD3.64 UR48, UPT, UPT, UR12, 0x4, URZ ;  /* 0x000000040c307897 */ /* 0x000fc4000fffe0ff */
[----:B------:R-:W-:Y:S02]  /*7310*/  UIADD3.64 UR50, UPT, UPT, UR12, 0xfe, URZ ;  /* 0x000000fe0c327897 */ /* 0x000fe4000fffe0ff */
[----:B------:R-:W-:Y:S02]  /*7320*/  UIADD3.64 UR52, UPT, UPT, UR12, 0x100, URZ ;  /* 0x000001000c347897 */ /* 0x000fe4000fffe0ff */
[----:B------:R-:W-:Y:S02]  /*7330*/  UIADD3.64 UR54, UPT, UPT, UR12, 0x102, URZ ;  /* 0x000001020c367897 */ /* 0x000fe4000fffe0ff */
[----:B------:R-:W-:Y:S02]  /*7340*/  UIADD3.64 UR56, UPT, UPT, UR12, 0x104, URZ ;  /* 0x000001040c387897 */ /* 0x000fe4000fffe0ff */
[----:B------:R-:W-:Y:S01]  /*7350*/  UISETP.NE.U32.AND UP2, UPT, UR17, URZ, UPT ;  /* 0x000000ff1100728c */ /* 0x000fe2000bf45070 */
[----:B0-----:R-:W-:-:S10]  /*7360*/  UMOV UR8, URZ ;  /* 0x000000ff00087c82 */ /* 0x001fd40008000000 */
.L_x_17:
[----:B------:R-:W2:Y:S04]  /*7370*/  LDL.64 R4, [R1+0x30] ;  /* 0x0000300001047983 */ /* 0x000ea80000100a00 */
[----:B------:R-:W3:Y:S04]  /*7380*/  LDL.64 R6, [R1+0x28] ;  /* 0x0000280001067983 */ /* 0x000ee80000100a00 */
[----:B------:R-:W4:Y:S04]  /*7390*/  LDL.64 R28, [R1+0x20] ;  /* 0x00002000011c7983 */ /* 0x000f280000100a00 */
[----:B------:R-:W5:Y:S01]  /*73a0*/  LDL.64 R22, [R1+0x18] ;  /* 0x0000180001167983 */ /* 0x000f620000100a00 */
[----:B------:R-:W-:-:S03]  /*73b0*/  IMAD.WIDE R8, R3, 0x2, R250 ;  /* 0x0000000203087825 */ /* 0x000fc600078e02fa */
[----:B------:R-:W3:Y:S01]  /*73c0*/  LDL.64 R40, [R1+0x10] ;  /* 0x0000100001287983 */ /* 0x000ee20000100a00 */
[----:B------:R-:W-:-:S03]  /*73d0*/  IMAD.WIDE R12, R3, 0x2, R234 ;  /* 0x00000002030c7825 */ /* 0x000fc600078e02ea */
[----:B------:R-:W3:Y:S01]  /*73e0*/  LDL.64 R48, [R1+0x8] ;  /* 0x0000080001307983 */ /* 0x000ee20000100a00 */
[----:B------:R-:W-:-:S03]  /*73f0*/  IMAD.WIDE R18, R3, 0x2, R218 ;  /* 0x0000000203127825 */ /* 0x000fc600078e02da */
[----:B------:R-:W3:Y:S01]  /*7400*/  LDL.64 R46, [R1] ;  /* 0x00000000012e7983 */ /* 0x000ee20000100a00 */
[----:B------:R-:W-:-:S03]  /*7410*/  IMAD.WIDE R10, R3, 0x2, R248 ;  /* 0x00000002030a7825 */ /* 0x000fc600078e02f8 */
[----:B------:R-:W4:Y:S01]  /*7420*/  LDG.E.U16 R31, desc[UR32][R8.64] ;  /* 0x00000020081f7981 */ /* 0x000f22000c1e1500 */
[----:B------:R-:W-:-:S03]  /*7430*/  IMAD.WIDE R14, R3, 0x2, R232 ;  /* 0x00000002030e7825 */ /* 0x000fc600078e02e8 */
[----:B------:R0:W5:Y:S01]  /*7440*/  LDG.E.U16 R37, desc[UR32][R12.64] ;  /* 0x000000200c257981 */ /* 0x000162000c1e1500 */
[----:B------:R-:W-:-:S03]  /*7450*/  IMAD.WIDE R20, R3, 0x2, R216 ;  /* 0x0000000203147825 */ /* 0x000fc600078e02d8 */
[----:B------:R1:W5:Y:S01]  /*7460*/  LDG.E.U16 R43, desc[UR32][R18.64] ;  /* 0x00000020122b7981 */ /* 0x000362000c1e1500 */
[----:B------:R-:W-:-:S03]  /*7470*/  IMAD.WIDE R16, R3, 0x2, R230 ;  /* 0x0000000203107825 */ /* 0x000fc600078e02e6 */
[----:B------:R1:W5:Y:S01]  /*7480*/  LDG.E.U16 R30, desc[UR32][R10.64] ;  /* 0x000000200a1e7981 */ /* 0x000362000c1e1500 */
[----:B0-----:R-:W-:-:S03]  /*7490*/  IMAD.WIDE R12, R3, 0x2, R246 ;  /* 0x00000002030c7825 */ /* 0x001fc600078e02f6 */
[----:B------:R0:W5:Y:S01]  /*74a0*/  LDG.E.U16 R36, desc[UR32][R14.64] ;  /* 0x000000200e247981 */ /* 0x000162000c1e1500 */
[----:B-1----:R-:W-:-:S03]  /*74b0*/  IMAD.WIDE R18, R3, 0x2, R214 ;  /* 0x0000000203127825 */ /* 0x002fc600078e02d6 */
        /* <DEDUP_REMOVED lines=18> */
[----:B------:R-:W5:Y:S01]  /*75e0*/  LDG.E.U16 R14, desc[UR32][R14.64] ;  /* 0x000000200e0e7981 */ /* 0x000f62000c1e1500 */
[----:B------:R-:W-:-:S03]  /*75f0*/  IMAD.WIDE R12, R3, 0x2, R238 ;  /* 0x00000002030c7825 */ /* 0x000fc600078e02ee */
[----:B------:R-:W5:Y:S01]  /*7600*/  LDG.E.U16 R20, desc[UR32][R20.64] ;  /* 0x0000002014147981 */ /* 0x000f62000c1e1500 */
[----:B0-----:R-:W-:-:S03]  /*7610*/  IMAD.WIDE R10, R3, 0x2, R220 ;  /* 0x00000002030a7825 */ /* 0x001fc600078e02dc */
[----:B------:R-:W5:Y:S04]  /*7620*/  LDG.E.U16 R12, desc[UR32][R12.64] ;  /* 0x000000200c0c7981 */ /* 0x000f68000c1e1500 */
[----:B------:R-:W5:Y:S01]  /*7630*/  LDG.E.U16 R11, desc[UR32][R10.64] ;  /* 0x000000200a0b7981 */ /* 0x000f62000c1e1500 */
[----:B--2---:R-:W-:-:S05]  /*7640*/  IMAD.WIDE R4, R3, 0x2, R4 ;  /* 0x0000000203047825 */ /* 0x004fca00078e0204 */
[----:B------:R0:W2:Y:S02]  /*7650*/  LDG.E.U16 R24, desc[UR32][R4.64] ;  /* 0x0000002004187981 */ /* 0x0000a4000c1e1500 */
[----:B0-----:R-:W-:Y:S02]  /*7660*/  MOV R4, R136 ;  /* 0x0000008800047202 */ /* 0x001fe40000000f00 */
[----:B------:R-:W-:-:S03]  /*7670*/  MOV R5, R137 ;  /* 0x0000008900057202 */ /* 0x000fc60000000f00 */
[----:B------:R-:W-:-:S04]  /*7680*/  IMAD.WIDE R4, R3, 0x2, R4 ;  /* 0x0000000203047825 */ /* 0x000fc800078e0204 */
[C---:B---3--:R-:W-:Y:S01]  /*7690*/  IMAD.WIDE R6, R3.reuse, 0x2, R6 ;  /* 0x0000000203067825 */ /* 0x048fe200078e0206 */
[----:B------:R-:W3:Y:S03]  /*76a0*/  LDG.E.U16 R25, desc[UR32][R4.64] ;  /* 0x0000002004197981 */ /* 0x000ee6000c1e1500 */
[C---:B----4-:R-:W-:Y:S01]  /*76b0*/  IMAD.WIDE R8, R3.reuse, 0x2, R28 ;  /* 0x0000000203087825 */ /* 0x050fe200078e021c */
[----:B------:R5:W4:Y:S04]  /*76c0*/  LDG.E.U16 R26, desc[UR32][R6.64] ;  /* 0x00000020061a7981 */ /* 0x000b28000c1e1500 */
[----:B------:R0:W4:Y:S01]  /*76d0*/  LDG.E.U16 R27, desc[UR32][R8.64] ;  /* 0x00000020081b7981 */ /* 0x000122000c1e1500 */
[----:B-----5:R-:W-:-:S04]  /*76e0*/  IMAD.WIDE R6, R3, 0x2, R22 ;  /* 0x0000000203067825 */ /* 0x020fc800078e0216 */
[C---:B------:R-:W-:Y:S01]  /*76f0*/  IMAD.WIDE R22, R3.reuse, 0x2, R210 ;  /* 0x0000000203167825 */ /* 0x040fe200078e02d2 */
[----:B------:R1:W5:Y:S03]  /*7700*/  LDG.E.U16 R28, desc[UR32][R6.64] ;  /* 0x00000020061c7981 */ /* 0x000366000c1e1500 */
[C---:B0-----:R-:W-:Y:S02]  /*7710*/  IMAD.WIDE R8, R3.reuse, 0x2, R40 ;  /* 0x0000000203087825 */ /* 0x041fe400078e0228 */
[----:B------:R0:W5:Y:S02]  /*7720*/  LDG.E.U16 R40, desc[UR32][R16.64] ;  /* 0x0000002010287981 */ /* 0x000164000c1e1500 */
[C---:B------:R-:W-:Y:S02]  /*7730*/  IMAD.WIDE R4, R3.reuse, 0x2, R48 ;  /* 0x0000000203047825 */ /* 0x040fe400078e0230 */
[----:B------:R-:W5:Y:S02]  /*7740*/  LDG.E.U16 R22, desc[UR32][R22.64] ;  /* 0x0000002016167981 */ /* 0x000f64000c1e1500 */
[----:B-1----:R-:W-:-:S02]  /*7750*/  IMAD.WIDE R6, R3, 0x2, R46 ;  /* 0x0000000203067825 */ /* 0x002fc400078e022e */
[----:B------:R1:W5:Y:S02]  /*7760*/  LDG.E.U16 R29, desc[UR32][R8.64] ;  /* 0x00000020081d7981 */ /* 0x000364000c1e1500 */
[C---:B0-----:R-:W-:Y:S02]  /*7770*/  IMAD.WIDE R16, R3.reuse, 0x2, R206 ;  /* 0x0000000203107825 */ /* 0x041fe400078e02ce */
[----:B------:R0:W5:Y:S04]  /*7780*/  LDG.E.U16 R41, desc[UR32][R18.64] ;  /* 0x0000002012297981 */ /* 0x000168000c1e1500 */
[----:B------:R0:W5:Y:S01]  /*7790*/  LDG.E.U16 R4, desc[UR32][R4.64] ;  /* 0x0000002004047981 */ /* 0x000162000c1e1500 */
[----:B-1----:R-:W-:-:S03]  /*77a0*/  IMAD.WIDE R8, R3, 0x2, R236 ;  /* 0x0000000203087825 */ /* 0x002fc600078e02ec */
[----:B------:R-:W5:Y:S01]  /*77b0*/  LDG.E.U16 R16, desc[UR32][R16.64] ;  /* 0x0000002010107981 */ /* 0x000f62000c1e1500 */
[----:B0-----:R-:W-:-:S03]  /*77c0*/  IMAD.WIDE R18, R3, 0x2, R204 ;  /* 0x0000000203127825 */ /* 0x001fc600078e02cc */
[----:B------:R-:W5:Y:S04]  /*77d0*/  LDG.E.U16 R7, desc[UR32][R6.64] ;  /* 0x0000002006077981 */ /* 0x000f68000c1e1500 */
[----:B------:R-:W5:Y:S04]  /*77e0*/  LDG.E.U16 R9, desc[UR32][R8.64] ;  /* 0x0000002008097981 */ /* 0x000f68000c1e1500 */
[----:B------:R-:W5:Y:S01]  /*77f0*/  LDG.E.U16 R19, desc[UR32][R18.64] ;  /* 0x0000002012137981 */ /* 0x000f62000c1e1500 */
[C---:B------:R-:W-:Y:S02]  /*7800*/  LOP3.LUT R47, R134.reuse, 0x10, RZ, 0x3c, !PT ;  /* 0x00000010862f7812 */ /* 0x040fe400078e3cff */
[C---:B------:R-:W-:Y:S01]  /*7810*/  LOP3.LUT R46, R134.reuse, 0x20, RZ, 0x3c, !PT ;  /* 0x00000020862e7812 */ /* 0x040fe200078e3cff */
[----:B------:R-:W-:Y:S04]  /*7820*/  STS.U16 [R134+UR28+0xa400], R31 ;  /* 0x00a4001f86007988 */ /* 0x000fe8000800041c */
[----:B------:R-:W-:Y:S04]  /*7830*/  STS.U16 [R134+UR28+0xa800], R37 ;  /* 0x00a8002586007988 */ /* 0x000fe8000800041c */
[----:B------:R-:W-:Y:S01]  /*7840*/  STS.U16 [R134+UR28+0xac00], R43 ;  /* 0x00ac002b86007988 */ /* 0x000fe2000800041c */
[C---:B------:R-:W-:Y:S01]  /*7850*/  LOP3.LUT R23, R134.reuse, 0x50, RZ, 0x3c, !PT ;  /* 0x0000005086177812 */ /* 0x040fe200078e3cff */
[----:B------:R-:W-:Y:S01]  /*7860*/  UMOV UR6, 0x1 ;  /* 0x0000000100067882 */ /* 0x000fe20000000000 */
[----:B------:R-:W-:Y:S01]  /*7870*/  LOP3.LUT R5, R134, 0x60, RZ, 0x3c, !PT ;  /* 0x0000006086057812 */ /* 0x000fe200078e3cff */
[----:B------:R-:W-:-:S04]  /*7880*/  @!UP0 UIADD3 UR6, UPT, UPT, -UR6, 0x100000, URZ ;  /* 0x0010000006068890 */ /* 0x000fc8000fffe1ff */
[----:B------:R-:W-:Y:S02]  /*7890*/  @!UP0 USHF.L.U32 UR7, UR6, 0xb, URZ ;  /* 0x0000000b06078899 */ /* 0x000fe400080006ff */
[----:B------:R-:W-:Y:S01]  /*78a0*/  @!UP0 USHF.L.U32 UR6, UR6, 0x1, URZ ;  /* 0x0000000106068899 */ /* 0x000fe200080006ff */
[----:B------:R-:W-:Y:S01]  /*78b0*/  VOTEU.ALL UP1, P1 ;  /* 0x0000000000ff7886 */ /* 0x000fe20000820000 */
[----:B---3--:R-:W-:Y:S04]  /*78c0*/  STS.U16 [R134+UR28+0xa000], R25 ;  /* 0x00a0001986007988 */ /* 0x008fe8000800041c */
[----:B--2---:R-:W-:Y:S04]  /*78d0*/  STS.U16 [R47+UR28+0xa080], R24 ;  /* 0x00a080182f007988 */ /* 0x004fe8000800041c */
[----:B------:R-:W-:Y:S04]  /*78e0*/  STS.U16 [R47+UR28+0xa480], R30 ;  /* 0x00a4801e2f007988 */ /* 0x000fe8000800041c */
[----:B------:R-:W-:Y:S04]  /*78f0*/  STS.U16 [R47+UR28+0xa880], R36 ;  /* 0x00a880242f007988 */ /* 0x000fe8000800041c */
[----:B------:R0:W-:Y:S04]  /*7900*/  STS.U16 [R47+UR28+0xac80], R42 ;  /* 0x00ac802a2f007988 */ /* 0x0001e8000800041c */
[----:B----4-:R-:W-:Y:S04]  /*7910*/  STS.U16 [R46+UR28+0xa100], R26 ;  /* 0x00a1001a2e007988 */ /* 0x010fe8000800041c */
[----:B------:R-:W-:Y:S01]  /*7920*/  STS.U16 [R46+UR28+0xa500], R32 ;  /* 0x00a500202e007988 */ /* 0x000fe2000800041c */
[----:B0-----:R-:W-:-:S03]  /*7930*/  LOP3.LUT R47, R134, 0x30, RZ, 0x3c, !PT ;  /* 0x00000030862f7812 */ /* 0x001fc600078e3cff */
[----:B------:R-:W-:Y:S04]  /*7940*/  STS.U16 [R46+UR28+0xa900], R38 ;  /* 0x00a900262e007988 */ /* 0x000fe8000800041c */
[----:B------:R0:W-:Y:S04]  /*7950*/  STS.U16 [R46+UR28+0xad00], R44 ;  /* 0x00ad002c2e007988 */ /* 0x0001e8000800041c */
[----:B------:R1:W-:Y:S04]  /*7960*/  STS.U16 [R47+UR28+0xa180], R27 ;  /* 0x00a1801b2f007988 */ /* 0x0003e8000800041c */
[----:B------:R1:W-:Y:S01]  /*7970*/  STS.U16 [R47+UR28+0xa580], R33 ;  /* 0x00a580212f007988 */ /* 0x0003e2000800041c */
[----:B0-----:R-:W-:-:S03]  /*7980*/  LOP3.LUT R46, R134, 0x40, RZ, 0x3c, !PT ;  /* 0x00000040862e7812 */ /* 0x001fc600078e3cff */
[----:B------:R1:W-:Y:S04]  /*7990*/  STS.U16 [R47+UR28+0xa980], R39 ;  /* 0x00a980272f007988 */ /* 0x0003e8000800041c */
[----:B------:R1:W-:Y:S04]  /*79a0*/  STS.U16 [R47+UR28+0xad80], R45 ;  /* 0x00ad802d2f007988 */ /* 0x0003e8000800041c */
[----:B-----5:R1:W-:Y:S04]  /*79b0*/  STS.U16 [R46+UR28+0xa200], R28 ;  /* 0x00a2001c2e007988 */ /* 0x0203e8000800041c */
[----:B------:R1:W-:Y:S04]  /*79c0*/  STS.U16 [R46+UR28+0xa600], R34 ;  /* 0x00a600222e007988 */ /* 0x0003e8000800041c */
        /* <DEDUP_REMOVED lines=13> */
[----:B------:R1:W-:Y:S01]  /*7aa0*/  STS.U16 [R252+UR28+0xaf80], R19 ;  /* 0x00af8013fc007988 */ /* 0x0003e2000800041c */
[----:B------:R0:W-:Y:S06]  /*7ab0*/  MEMBAR.ALL.CTA ;  /* 0x0000000000007992 */ /* 0x0001ec0000008000 */
[----:B0-----:R-:W-:Y:S04]  /*7ac0*/  FENCE.VIEW.ASYNC.S ;  /* 0x00000000000073c6 */ /* 0x001fe80000000000 */
[----:B------:R-:W0:Y:S02]  /*7ad0*/  FENCE.VIEW.ASYNC.S ;  /* 0x00000000000073c6 */ /* 0x000e240000000000 */
[----:B0-----:R1:W0:Y:S02]  /*7ae0*/  @!UP1 SYNCS.EXCH.64 URZ, [UR28+0xe010], UR6 ;  /* 0x00e010061cff95b2 */ /* 0x0012240008000100 */
[----:B0-----:R-:W-:Y:S06]  /*7af0*/  BAR.SYNC.DEFER_BLOCKING 0x0 ;  /* 0x0000000000007b1d */ /* 0x001fec0000010000 */
[----:B-1----:R-:W-:Y:S05]  /*7b00*/  BRA.U UP2, `(.L_x_13) ;  /* 0x00000001027c7547 */ /* 0x002fea000b800000 */
[----:B------:R-:W-:Y:S01]  /*7b10*/  UMOV UR17, 0x40004040 ;  /* 0x4000404000117882 */ /* 0x000fe20000000000 */
[----:B------:R-:W-:Y:S01]  /*7b20*/  UMOV UR19, 0x40004040 ;  /* 0x4000404000137882 */ /* 0x000fe20000000000 */
[----:B------:R-:W-:Y:S01]  /*7b30*/  UMOV UR20, 0x0 ;  /* 0x0000000000147882 */ /* 0x000fe20000000000 */
[----:B------:R-:W-:Y:S01]  /*7b40*/  UMOV UR21, 0x8088010 ;  /* 0x0808801000157882 */ /* 0x000fe20000000000 */
[----:B------:R-:W-:Y:S01]  /*7b50*/  UIADD3 UR6, UPT, UPT, UR28, 0xe010, URZ ;  /* 0x0000e0101c067890 */ /* 0x000fe2000fffe0ff */
[----:B------:R0:W-:Y:S01]  /*7b60*/  UTCHMMA gdesc[UR16], gdesc[UR18], tmem[UR24], tmem[UR20], idesc[UR21], !UPT ;  /* 0x00ff1412100075ea */ /* 0x0001e2000f800018 */
[----:B------:R-:W-:Y:S01]  /*7b70*/  UMOV UR22, 0x0 ;  /* 0x0000000000167882 */ /* 0x000fe20000000000 */
[----:B------:R-:W-:Y:S01]  /*7b80*/  UMOV UR23, 0x8088010 ;  /* 0x0808801000177882 */ /* 0x000fe20000000000 */
[----:B------:R-:W-:Y:S01]  /*7b90*/  UMOV UR58, 0x0 ;  /* 0x00000000003a7882 */ /* 0x000fe20000000000 */
[----:B------:R-:W-:Y:S01]  /*7ba0*/  UMOV UR59, 0x8088010 ;  /* 0x08088010003b7882 */ /* 0x000fe20000000000 */
        /* <DEDUP_REMOVED lines=11> */
[----:B------:R-:W-:Y:S01]  /*7c60*/  UMOV UR7, URZ ;  /* 0x000000ff00077c82 */ /* 0x000fe20008000000 */
[----:B------:R0:W-:Y:S01]  /*7c70*/  UTCHMMA gdesc[UR38], gdesc[UR50], tmem[UR24], tmem[UR62], idesc[UR63], UPT ;  /* 0x00ff3e32260075ea */ /* 0x0001e2000b800018 */
[----:B------:R-:W-:Y:S01]  /*7c80*/  UMOV UR68, 0x0 ;  /* 0x0000000000447882 */ /* 0x000fe20000000000 */
[----:B------:R-:W-:Y:S01]  /*7c90*/  UMOV UR69, 0x8088010 ;  /* 0x0808801000457882 */ /* 0x000fe20000000000 */
[----:B------:R0:W-:Y:S01]  /*7ca0*/  UTCHMMA gdesc[UR40], gdesc[UR52], tmem[UR24], tmem[UR64], idesc[UR65], UPT ;  /* 0x00ff4034280075ea */ /* 0x0001e2000b800018 */
[----:B------:R-:W-:Y:S01]  /*7cb0*/  UMOV UR6, UR6 ;  /* 0x0000000600067c82 */ /* 0x000fe20008000000 */
[----:B------:R0:W-:Y:S01]  /*7cc0*/  UTCHMMA gdesc[UR42], gdesc[UR54], tmem[UR24], tmem[UR66], idesc[UR67], UPT ;  /* 0x00ff42362a0075ea */ /* 0x0001e2000b800018 */
[----:B------:R0:W-:Y:S01]  /*7cd0*/  UTCHMMA gdesc[UR44], gdesc[UR56], tmem[UR24], tmem[UR68], idesc[UR69], UPT ;  /* 0x00ff44382c0075ea */ /* 0x0001e2000b800018 */
[----:B------:R0:W-:Y:S01]  /*7ce0*/  UTCBAR [UR6], URZ ;  /* 0x000000ff060073e9 */ /* 0x0001e200080000ff */
[----:B------:R-:W-:Y:S01]  /*7cf0*/  NOP ;  /* 0x0000000000007918 */ /* 0x000fe20000000000 */
.L_x_13:
[----:B------:R-:W1:Y:S02]  /*7d00*/  SYNCS.PHASECHK.TRANS64.TRYWAIT P2, [UR28+0xe010], RZ ;  /* 0x00e010ffff0075a7 */ /* 0x000e64000804111c */
[----:B-1----:R-:W-:Y:S05]  /*7d10*/  @!P2 BRA `(.L_x_14) ;  /* 0x00000068009ca947 */ /* 0x002fea0003800000 */
.L_x_23:
[----:B------:R-:W-:Y:S01]  /*7d20*/  BAR.SYNC.DEFER_BLOCKING 0x0 ;  /* 0x0000000000007b1d */ /* 0x000fe20000010000 */
[----:B------:R-:W-:-:S05]  /*7d30*/  SHF.L.U32 R40, R0, 0x1f, RZ ;  /* 0x0000001f00287819 */ /* 0x000fca00000006ff */
[----:B------:R-:W1:Y:S01]  /*7d40*/  LDTM.x32 R4, tmem[UR25+0x80] ;  /* 0x00008019000479ee */ /* 0x000e6200082c0000 */
[----:B------:R-:W1:Y:S01]  /*7d50*/  @!P1 SYNCS.CCTL.IV [UR28+0xe010] ;  /* 0x00e01000ff0099b1 */ /* 0x000e62000800001c */
[----:B------:R-:W-:Y:S01]  /*7d60*/  NOP ;  /* 0x0000000000007918 */ /* 0x000fe20000000000 */
[----:B-1----:R-:W1:Y:S01]  /*7d70*/  SYNCS.PHASECHK.TRANS64.TRYWAIT P2, [UR26], R40 ;  /* 0x00000028ff0075a7 */ /* 0x002e62000804111a */
[----:B------:R-:W-:Y:S01]  /*7d80*/  FMUL R0, R4, UR72 ;  /* 0x0000004804007c20 */ /* 0x000fe20008400000 */
[----:B------:R-:W-:Y:S01]  /*7d90*/  FMUL R37, R5, UR72 ;  /* 0x0000004805257c20 */ /* 0x000fe20008400000 */
[----:B------:R-:W-:Y:S01]  /*7da0*/  FMUL R36, R6, UR72 ;  /* 0x0000004806247c20 */ /* 0x000fe20008400000 */
[----:B------:R-:W-:Y:S01]  /*7db0*/  FMUL R38, R7, UR72 ;  /* 0x0000004807267c20 */ /* 0x000fe20008400000 */
[----:B------:R-:W-:Y:S01]  /*7dc0*/  FMUL R39, R8, UR72 ;  /* 0x0000004808277c20 */ /* 0x000fe20008400000 */
[----:B------:R-:W-:Y:S02]  /*7dd0*/  FMUL R53, R13, UR72 ;  /* 0x000000480d357c20 */ /* 0x000fe40008400000 */
[----:B------:R-:W-:Y:S01]  /*7de0*/  FMNMX3 R36, R0, R37, R36, !PT ;  /* 0x0000002500247276 */ /* 0x000fe20007800024 */
[----:B------:R-:W-:Y:S01]  /*7df0*/  FMUL R0, R9, UR72 ;  /* 0x0000004809007c20 */ /* 0x000fe20008400000 */
[----:B------:R-:W-:-:S02]  /*7e00*/  FMUL R37, R10, UR72 ;  /* 0x000000480a257c20 */ /* 0x000fc40008400000 */
[----:B------:R-:W-:Y:S01]  /*7e10*/  FMNMX3 R38, R36, R38, R39, !PT ;  /* 0x0000002624267276 */ /* 0x000fe20007800027 */
[----:B------:R-:W-:Y:S01]  /*7e20*/  FMUL R36, R11, UR72 ;  /* 0x000000480b247c20 */ /* 0x000fe20008400000 */
[----:B------:R-:W-:Y:S02]  /*7e30*/  FMUL R39, R12, UR72 ;  /* 0x000000480c277c20 */ /* 0x000fe40008400000 */
[----:B------:R-:W-:-:S04]  /*7e40*/  FMNMX3 R0, R38, R0, R37, !PT ;  /* 0x0000000026007276 */ /* 0x000fc80007800025 */
[----:B------:R-:W-:Y:S01]  /*7e50*/  FMNMX3 R39, R0, R36, R39, !PT ;  /* 0x0000002400277276 */ /* 0x000fe20007800027 */
[----:B------:R-:W-:Y:S01]  /*7e60*/  FMUL R0, R14, UR72 ;  /* 0x000000480e007c20 */ /* 0x000fe20008400000 */
[----:B-1----:R-:W-:Y:S06]  /*7e70*/  @!P2 BRA `(.L_x_15) ;  /* 0x000000680050a947 */ /* 0x002fec0003800000 */
.L_x_24:
[----:B------:R-:W-:Y:S01]  /*7e80*/  IMAD.WIDE R36, R2, 0x2, R202 ;  /* 0x0000000202247825 */ /* 0x000fe200078e02ca */
[----:B------:R-:W-:-:S03]  /*7e90*/  FMNMX3 R53, R39, R53, R0, !PT ;  /* 0x0000003527357276 */ /* 0x000fc60007800000 */
[C---:B------:R-:W-:Y:S01]  /*7ea0*/  IMAD.WIDE R44, R2.reuse, 0x2, R176 ;  /* 0x00000002022c7825 */ /* 0x040fe200078e02b0 */
[----:B------:R1:W2:Y:S03]  /*7eb0*/  LDG.E.U16 R0, desc[UR32][R36.64] ;  /* 0x0000002024007981 */ /* 0x0002a6000c1e1500 */
[C---:B------:R-:W-:Y:S01]  /*7ec0*/  IMAD.WIDE R46, R2.reuse, 0x2, R172 ;  /* 0x00000002022e7825 */ /* 0x040fe200078e02ac */
[----:B------:R3:W4:Y:S03]  /*7ed0*/  LDG.E.U16 R52, desc[UR32][R44.64] ;  /* 0x000000202c347981 */ /* 0x000726000c1e1500 */
[C---:B------:R-:W-:Y:S01]  /*7ee0*/  IMAD.WIDE R94, R2.reuse, 0x2, R198 ;  /* 0x00000002025e7825 */ /* 0x040fe200078e02c6 */
[----:B------:R5:W2:Y:S03]  /*7ef0*/  LDG.E.U16 R50, desc[UR32][R46.64] ;  /* 0x000000202e327981 */ /* 0x000aa6000c1e1500 */
[----:B------:R-:W-:-:S02]  /*7f00*/  IMAD.WIDE R92, R2, 0x2, R194 ;  /* 0x00000002025c7825 */ /* 0x000fc400078e02c2 */
[----:B------:R-:W2:Y:S02]  /*7f10*/  LDG.E.U16 R94, desc[UR32][R94.64] ;  /* 0x000000205e5e7981 */ /* 0x000ea4000c1e1500 */
[C---:B------:R-:W-:Y:S02]  /*7f20*/  IMAD.WIDE R90, R2.reuse, 0x2, R190 ;  /* 0x00000002025a7825 */ /* 0x040fe400078e02be */
[----:B------:R-:W2:Y:S02]  /*7f30*/  LDG.E.U16 R92, desc[UR32][R92.64] ;  /* 0x000000205c5c7981 */ /* 0x000ea4000c1e1500 */
[C---:B------:R-:W-:Y:S02]  /*7f40*/  IMAD.WIDE R88, R2.reuse, 0x2, R186 ;  /* 0x0000000202587825 */ /* 0x040fe400078e02ba */
[----:B------:R-:W2:Y:S02]  /*7f50*/  LDG.E.U16 R90, desc[UR32][R90.64] ;  /* 0x000000205a5a7981 */ /* 0x000ea4000c1e1500 */
        /* <DEDUP_REMOVED lines=35> */
[----:B------:R0:W2:Y:S02]  /*8190*/  LDG.E.U16 R54, desc[UR32][R54.64] ;  /* 0x0000002036367981 */ /* 0x0000a4000c1e1500 */
[----:B------:R-:W-:-:S02]  /*81a0*/  IMAD.WIDE R48, R2, 0x2, R164 ;  /* 0x0000000202307825 */ /* 0x000fc400078e02a4 */
[----:B------:R-:W2:Y:S02]  /*81b0*/  LDG.E.U16 R96, desc[UR32][R96.64] ;  /* 0x0000002060607981 */ /* 0x000ea4000c1e1500 */
[C---:B------:R-:W-:Y:S02]  /*81c0*/  IMAD.WIDE R42, R2.reuse, 0x2, R160 ;  /* 0x00000002022a7825 */ /* 0x040fe400078e02a0 */
[----:B------:R-:W2:Y:S02]  /*81d0*/  LDG.E.U16 R48, desc[UR32][R48.64] ;  /* 0x0000002030307981 */ /* 0x000ea4000c1e1500 */
[C---:B-1----:R-:W-:Y:S02]  /*81e0*/  IMAD.WIDE R36, R2.reuse, 0x2, R156 ;  /* 0x0000000202247825 */ /* 0x042fe400078e029c */
[----:B------:R1:W2:Y:S02]  /*81f0*/  LDG.E.U16 R42, desc[UR32][R42.64] ;  /* 0x000000202a2a7981 */ /* 0x0002a4000c1e1500 */
[----:B------:R-:W-:-:S02]  /*8200*/  IMAD.WIDE R38, R2, 0x2, R152 ;  /* 0x0000000202267825 */ /* 0x000fc400078e0298 */
[----:B------:R0:W2:Y:S02]  /*8210*/  LDG.E.U16 R36, desc[UR32][R36.64] ;  /* 0x0000002024247981 */ /* 0x0000a4000c1e1500 */
[C---:B------:R-:W-:Y:S02]  /*8220*/  IMAD.WIDE R40, R2.reuse, 0x2, R148 ;  /* 0x0000000202287825 */ /* 0x040fe400078e0294 */
[----:B------:R0:W2:Y:S02]  /*8230*/  LDG.E.U16 R38, desc[UR32][R38.64] ;  /* 0x0000002026267981 */ /* 0x0000a4000c1e1500 */
[C---:B---3--:R-:W-:Y:S02]  /*8240*/  IMAD.WIDE R44, R2.reuse, 0x2, R144 ;  /* 0x00000002022c7825 */ /* 0x048fe400078e0290 */
[----:B------:R3:W2:Y:S02]  /*8250*/  LDG.E.U16 R40, desc[UR32][R40.64] ;  /* 0x0000002028287981 */ /* 0x0006a4000c1e1500 */
[----:B-----5:R-:W-:-:S02]  /*8260*/  IMAD.WIDE R46, R2, 0x2, R140 ;  /* 0x00000002022e7825 */ /* 0x020fc400078e028c */
[----:B------:R-:W5:Y:S04]  /*8270*/  LDG.E.U16 R44, desc[UR32][R44.64] ;  /* 0x000000202c2c7981 */ /* 0x000f68000c1e1500 */
[----:B------:R-:W2:Y:S01]  /*8280*/  LDG.E.U16 R46, desc[UR32][R46.64] ;  /* 0x000000202e2e7981 */ /* 0x000ea2000c1e1500 */
[----:B------:R-:W-:Y:S01]  /*8290*/  FMUL R98, R15, UR72 ;  /* 0x000000480f627c20 */ /* 0x000fe20008400000 */
[----:B0-----:R-:W-:Y:S01]  /*82a0*/  FMUL R55, R16, UR72 ;  /* 0x0000004810377c20 */ /* 0x001fe20008400000 */
[----:B-1----:R-:W-:Y:S01]  /*82b0*/  FMUL R43, R17, UR72 ;  /* 0x00000048112b7c20 */ /* 0x002fe20008400000 */
[----:B------:R-:W-:-:S03]  /*82c0*/  FMUL R100, R18, UR72 ;  /* 0x0000004812647c20 */ /* 0x000fc60008400000 */
[----:B------:R-:W-:Y:S01]  /*82d0*/  FMNMX3 R53, R53, R98, R55, !PT ;  /* 0x0000006235357276 */ /* 0x000fe20007800037 */
[----:B------:R-:W-:Y:S01]  /*82e0*/  FMUL R37, R19, UR72 ;  /* 0x0000004813257c20 */ /* 0x000fe20008400000 */
[----:B------:R-:W-:Y:S02]  /*82f0*/  FMUL R98, R20, UR72 ;  /* 0x0000004814627c20 */ /* 0x000fe40008400000 */
[----:B------:R-:W-:Y:S01]  /*8300*/  FMNMX3 R43, R53, R43, R100, !PT ;  /* 0x0000002b352b7276 */ /* 0x000fe20007800064 */
        /* <DEDUP_REMOVED lines=21> */
[----:B------:R-:W-:-:S03]  /*8460*/  FMUL R132, R35, UR72 ;  /* 0x0000004823847c20 */ /* 0x000fc60008400000 */
[----:B------:R-:W-:-:S04]  /*8470*/  FMNMX3 R37, R37, R39, R100, !PT ;  /* 0x0000002725257276 */ /* 0x000fc80007800064 */
[----:B------:R-:W-:-:S05]  /*8480*/  FMNMX3 R132, R37, R132, R51, !PT ;  /* 0x0000008425847276 */ /* 0x000fca0007800033 */
[--C-:B------:R-:W-:Y:S01]  /*8490*/  FFMA R4, R4, UR72, -R132.reuse ;  /* 0x0000004804047c23 */ /* 0x100fe20008000884 */
[--C-:B------:R-:W-:Y:S01]  /*84a0*/  FFMA R5, R5, UR72, -R132.reuse ;  /* 0x0000004805057c23 */ /* 0x100fe20008000884 */
[--C-:B------:R-:W-:Y:S02]  /*84b0*/  FFMA R6, R6, UR72, -R132.reuse ;  /* 0x0000004806067c23 */ /* 0x100fe40008000884 */
[----:B------:R-:W-:Y:S01]  /*84c0*/  FMUL R4, R4, 1.4426950216293334961 ;  /* 0x3fb8aa3b04047820 */ /* 0x000fe20000400000 */
[----:B------:R-:W-:Y:S01]  /*84d0*/  FMUL R5, R5, 1.4426950216293334961 ;  /* 0x3fb8aa3b05057820 */ /* 0x000fe20000400000 */
[----:B------:R-:W-:Y:S01]  /*84e0*/  FMUL R6, R6, 1.4426950216293334961 ;  /* 0x3fb8aa3b06067820 */ /* 0x000fe20000400000 */
[--C-:B------:R-:W-:Y:S01]  /*84f0*/  FFMA R7, R7, UR72, -R132.reuse ;  /* 0x0000004807077c23 */ /* 0x100fe20008000884 */
[----:B------:R-:W-:Y:S02]  /*8500*/  FFMA R8, R8, UR72, -R132 ;  /* 0x0000004808087c23 */ /* 0x000fe40008000884 */
[----:B------:R-:W-:Y:S01]  /*8510*/  MUFU.EX2 R4, R4 ;  /* 0x0000000400047308 */ /* 0x000fe20000000800 */
[----:B------:R-:W-:Y:S01]  /*8520*/  FMUL R7, R7, 1.4426950216293334961 ;  /* 0x3fb8aa3b07077820 */ /* 0x000fe20000400000 */
[----:B------:R-:W-:-:S06]  /*8530*/  FMUL R8, R8, 1.4426950216293334961 ;  /* 0x3fb8aa3b08087820 */ /* 0x000fcc0000400000 */
[----:B------:R-:W0:Y:S01]  /*8540*/  MUFU.EX2 R5, R5 ;  /* 0x0000000500057308 */ /* 0x000e220000000800 */
[--C-:B------:R-:W-:Y:S01]  /*8550*/  FFMA R9, R9, UR72, -R132.reuse ;  /* 0x0000004809097c23 */ /* 0x100fe20008000884 */
[----:B------:R-:W-:-:S06]  /*8560*/  FFMA R10, R10, UR72, -R132 ;  /* 0x000000480a0a7c23 */ /* 0x000fcc0008000884 */
[----:B------:R-:W1:Y:S01]  /*8570*/  MUFU.EX2 R6, R6 ;  /* 0x0000000600067308 */ /* 0x000e620000000800 */
[----:B------:R-:W-:Y:S01]  /*8580*/  FMUL R9, R9, 1.4426950216293334961 ;  /* 0x3fb8aa3b09097820 */ /* 0x000fe20000400000 */
[----:B------:R-:W-:-:S06]  /*8590*/  FMUL R10, R10, 1.4426950216293334961 ;  /* 0x3fb8aa3b0a0a7820 */ /* 0x000fcc0000400000 */
[----:B------:R-:W3:Y:S01]  /*85a0*/  MUFU.EX2 R7, R7 ;  /* 0x0000000700077308 */ /* 0x000ee20000000800 */
[----:B------:R-:W-:Y:S01]  /*85b0*/  FFMA R11, R11, UR72, -R132 ;  /* 0x000000480b0b7c23 */ /* 0x000fe20008000884 */
[----:B0-----:R-:W-:-:S06]  /*85c0*/  FADD R37, R4, R5 ;  /* 0x0000000504257221 */ /* 0x001fcc0000000000 */
[----:B------:R-:W0:Y:S01]  /*85d0*/  MUFU.EX2 R8, R8 ;  /* 0x0000000800087308 */ /* 0x000e220000000800 */
[----:B------:R-:W-:Y:S01]  /*85e0*/  FMUL R11, R11, 1.4426950216293334961 ;  /* 0x3fb8aa3b0b0b7820 */ /* 0x000fe20000400000 */
[----:B------:R-:W-:Y:S01]  /*85f0*/  FFMA R12, R12, UR72, -R132 ;  /* 0x000000480c0c7c23 */ /* 0x000fe20008000884 */
[----:B-1----:R-:W-:-:S05]  /*8600*/  FADD R98, R6, R37 ;  /* 0x0000002506627221 */ /* 0x002fca0000000000 */
[----:B------:R-:W1:Y:S01]  /*8610*/  MUFU.EX2 R9, R9 ;  /* 0x0000000900097308 */ /* 0x000e620000000800 */
[----:B------:R-:W-:Y:S01]  /*8620*/  FMUL R12, R12, 1.4426950216293334961 ;  /* 0x3fb8aa3b0c0c7820 */ /* 0x000fe20000400000 */
[----:B------:R-:W-:Y:S01]  /*8630*/  FFMA R13, R13, UR72, -R132 ;  /* 0x000000480d0d7c23 */ /* 0x000fe20008000884 */
[----:B---3--:R-:W-:-:S05]  /*8640*/  FADD R37, R7, R98 ;  /* 0x0000006207257221 */ /* 0x008fca0000000000 */
[----:B------:R-:W3:Y:S01]  /*8650*/  MUFU.EX2 R10, R10 ;  /* 0x0000000a000a7308 */ /* 0x000ee20000000800 */
[----:B------:R-:W-:Y:S01]  /*8660*/  FMUL R13, R13, 1.4426950216293334961 ;  /* 0x3fb8aa3b0d0d7820 */ /* 0x000fe20000400000 */
[----:B------:R-:W-:Y:S01]  /*8670*/  FFMA R14, R14, UR72, -R132 ;  /* 0x000000480e0e7c23 */ /* 0x000fe20008000884 */
[----:B0-----:R-:W-:-:S05]  /*8680*/  FADD R98, R8, R37 ;  /* 0x0000002508627221 */ /* 0x001fca0000000000 */
        /* <DEDUP_REMOVED lines=54> */
[--C-:B------:R-:W-:Y:S01]  /*89f0*/  FFMA R28, R28, UR72, -R132.reuse ;  /* 0x000000481c1c7c23 */ /* 0x100fe20008000884 */
[----:B------:R-:W-:-:S05]  /*8a00*/  FFMA R30, R30, UR72, -R132 ;  /* 0x000000481e1e7c23 */ /* 0x000fca0008000884 */
[----:B------:R-:W1:Y:S01]  /*8a10*/  MUFU.EX2 R25, R25 ;  /* 0x0000001900197308 */ /* 0x000e620000000800 */
[----:B---3--:R-:W-:Y:S01]  /*8a20*/  FADD R98, R22, R37 ;  /* 0x0000002516627221 */ /* 0x008fe20000000000 */
[----:B------:R-:W-:Y:S01]  /*8a30*/  FMUL R28, R28, 1.4426950216293334961 ;  /* 0x3fb8aa3b1c1c7820 */ /* 0x000fe20000400000 */
[----:B------:R-:W-:Y:S01]  /*8a40*/  FFMA R29, R29, UR72, -R132 ;  /* 0x000000481d1d7c23 */ /* 0x000fe20008000884 */
[----:B------:R-:W-:-:S04]  /*8a50*/  FMUL R30, R30, 1.4426950216293334961 ;  /* 0x3fb8aa3b1e1e7820 */ /* 0x000fc80000400000 */
[----:B------:R-:W3:Y:S01]  /*8a60*/  MUFU.EX2 R26, R26 ;  /* 0x0000001a001a7308 */ /* 0x000ee20000000800 */
[----:B------:R-:W-:Y:S01]  /*8a70*/  FFMA R31, R31, UR72, -R132 ;  /* 0x000000481f1f7c23 */ /* 0x000fe20008000884 */
[----:B0-----:R-:W-:Y:S01]  /*8a80*/  FADD R37, R23, R98 ;  /* 0x0000006217257221 */ /* 0x001fe20000000000 */
[----:B------:R-:W-:-:S05]  /*8a90*/  FMUL R29, R29, 1.4426950216293334961 ;  /* 0x3fb8aa3b1d1d7820 */ /* 0x000fca0000400000 */
[----:B------:R-:W0:Y:S01]  /*8aa0*/  MUFU.EX2 R27, R27 ;  /* 0x0000001b001b7308 */ /* 0x000e220000000800 */
[----:B------:R-:W-:-:S07]  /*8ab0*/  FMUL R31, R31, 1.4426950216293334961 ;  /* 0x3fb8aa3b1f1f7820 */ /* 0x000fce0000400000 */
[----:B------:R-:W0:Y:S08]  /*8ac0*/  MUFU.EX2 R28, R28 ;  /* 0x0000001c001c7308 */ /* 0x000e300000000800 */
[----:B------:R1:W-:Y:S01]  /*8ad0*/  MUFU.EX2 R39, R30 ;  /* 0x0000001e00277308 */ /* 0x0003e20000000800 */
[----:B------:R-:W-:Y:S01]  /*8ae0*/  FFMA R32, R32, UR72, -R132 ;  /* 0x0000004820207c23 */ /* 0x000fe20008000884 */
[----:B-1----:R-:W-:-:S06]  /*8af0*/  FADD R30, R24, R37 ;  /* 0x00000025181e7221 */ /* 0x002fcc0000000000 */
[----:B------:R-:W1:Y:S01]  /*8b00*/  MUFU.EX2 R29, R29 ;  /* 0x0000001d001d7308 */ /* 0x000e620000000800 */
[----:B------:R-:W-:-:S07]  /*8b10*/  FFMA R33, R33, UR72, -R132 ;  /* 0x0000004821217c23 */ /* 0x000fce0008000884 */
[----:B------:R0:W1:Y:S01]  /*8b20*/  MUFU.EX2 R41, R31 ;  /* 0x0000001f00297308 */ /* 0x0000620000000800 */
[----:B------:R-:W-:Y:S01]  /*8b30*/  FMUL R32, R32, 1.4426950216293334961 ;  /* 0x3fb8aa3b20207820 */ /* 0x000fe20000400000 */
[----:B0-----:R-:W-:-:S04]  /*8b40*/  FADD R31, R25, R30 ;  /* 0x0000001e191f7221 */ /* 0x001fc80000000000 */
[----:B---3--:R-:W-:Y:S01]  /*8b50*/  FADD R30, R26, R31 ;  /* 0x0000001f1a1e7221 */ /* 0x008fe20000000000 */
[----:B------:R-:W-:Y:S01]  /*8b60*/  FFMA R35, R35, UR72, -R132 ;  /* 0x0000004823237c23 */ /* 0x000fe20008000884 */
[----:B------:R-:W-:Y:S02]  /*8b70*/  FMUL R33, R33, 1.4426950216293334961 ;  /* 0x3fb8aa3b21217820 */ /* 0x000fe40000400000 */
[----:B------:R-:W-:Y:S01]  /*8b80*/  FADD R31, R27, R30 ;  /* 0x0000001e1b1f7221 */ /* 0x000fe20000000000 */
[----:B------:R-:W-:Y:S01]  /*8b90*/  FFMA R34, R34, UR72, -R132 ;  /* 0x0000004822227c23 */ /* 0x000fe20008000884 */
[----:B------:R-:W0:Y:S01]  /*8ba0*/  MUFU.EX2 R43, R32 ;  /* 0x00000020002b7308 */ /* 0x000e220000000800 */
[----:B------:R-:W-:Y:S01]  /*8bb0*/  FMUL R35, R35, 1.4426950216293334961 ;  /* 0x3fb8aa3b23237820 */ /* 0x000fe20000400000 */
[----:B------:R-:W-:Y:S01]  /*8bc0*/  FADD R30, R28, R31 ;  /* 0x0000001f1c1e7221 */ /* 0x000fe20000000000 */
[----:B------:R-:W-:-:S03]  /*8bd0*/  FMUL R34, R34, 1.4426950216293334961 ;  /* 0x3fb8aa3b22227820 */ /* 0x000fc60000400000 */
[----:B-1----:R-:W-:Y:S02]  /*8be0*/  FADD R30, R29, R30 ;  /* 0x0000001e1d1e7221 */ /* 0x002fe40000000000 */
[----:B------:R-:W1:Y:S02]  /*8bf0*/  MUFU.EX2 R33, R33 ;  /* 0x0000002100217308 */ /* 0x000e640000000800 */
[----:B------:R-:W-:-:S06]  /*8c00*/  FADD R30, R39, R30 ;  /* 0x0000001e271e7221 */ /* 0x000fcc0000000000 */
[----:B------:R-:W3:Y:S01]  /*8c10*/  MUFU.EX2 R37, R34 ;  /* 0x0000002200257308 */ /* 0x000ee20000000800 */
[----:B------:R-:W-:-:S07]  /*8c20*/  FADD R30, R41, R30 ;  /* 0x0000001e291e7221 */ /* 0x000fce0000000000 */
[----:B------:R-:W2:Y:S01]  /*8c30*/  MUFU.EX2 R35, R35 ;  /* 0x0000002300237308 */ /* 0x000ea20000000800 */
[----:B0-----:R-:W-:Y:S01]  /*8c40*/  FADD R30, R43, R30 ;  /* 0x0000001e2b1e7221 */ /* 0x001fe20000000000 */
[----:B------:R-:W-:Y:S02]  /*8c50*/  F2FP.F16.F32.PACK_AB R4, R5, R4 ;  /* 0x000000040504723e */ /* 0x000fe400000000ff */
[----:B------:R-:W-:Y:S01]  /*8c60*/  F2FP.F16.F32.PACK_AB R5, R7, R6 ;  /* 0x000000060705723e */ /* 0x000fe200000000ff */
[----:B-1----:R-:W-:Y:S01]  /*8c70*/  FADD R30, R33, R30 ;  /* 0x0000001e211e7221 */ /* 0x002fe20000000000 */
[----:B------:R-:W-:Y:S02]  /*8c80*/  F2FP.F16.F32.PACK_AB R6, R9, R8 ;  /* 0x000000080906723e */ /* 0x000fe400000000ff */
[----:B------:R-:W-:Y:S02]  /*8c90*/  F2FP.F16.F32.PACK_AB R7, R11, R10 ;  /* 0x0000000a0b07723e */ /* 0x000fe400000000ff */
[----:B------:R-:W-:-:S02]  /*8ca0*/  F2FP.F16.F32.PACK_AB R8, R13, R12 ;  /* 0x0000000c0d08723e */ /* 0x000fc400000000ff */
[----:B------:R-:W-:Y:S02]  /*8cb0*/  F2FP.F16.F32.PACK_AB R9, R15, R14 ;  /* 0x0000000e0f09723e */ /* 0x000fe400000000ff */
[----:B------:R-:W-:Y:S02]  /*8cc0*/  F2FP.F16.F32.PACK_AB R10, R17, R16 ;  /* 0x00000010110a723e */ /* 0x000fe400000000ff */
[----:B------:R-:W-:Y:S01]  /*8cd0*/  F2FP.F16.F32.PACK_AB R11, R19, R18 ;  /* 0x00000012130b723e */ /* 0x000fe200000000ff */
[----:B---3--:R-:W-:Y:S01]  /*8ce0*/  FADD R30, R37, R30 ;  /* 0x0000001e251e7221 */ /* 0x008fe20000000000 */
[----:B------:R-:W-:Y:S02]  /*8cf0*/  F2FP.F16.F32.PACK_AB R12, R21, R20 ;  /* 0x00000014150c723e */ /* 0x000fe400000000ff */
[----:B------:R-:W-:Y:S02]  /*8d00*/  F2FP.F16.F32.PACK_AB R13, R23, R22 ;  /* 0x00000016170d723e */ /* 0x000fe400000000ff */
[----:B------:R-:W-:-:S02]  /*8d10*/  F2FP.F16.F32.PACK_AB R14, R25, R24 ;  /* 0x00000018190e723e */ /* 0x000fc400000000ff */
[----:B------:R-:W-:Y:S02]  /*8d20*/  F2FP.F16.F32.PACK_AB R15, R27, R26 ;  /* 0x0000001a1b0f723e */ /* 0x000fe400000000ff */
[----:B------:R-:W-:Y:S02]  /*8d30*/  F2FP.F16.F32.PACK_AB R16, R29, R28 ;  /* 0x0000001c1d10723e */ /* 0x000fe400000000ff */
[----:B------:R-:W-:Y:S02]  /*8d40*/  F2FP.F16.F32.PACK_AB R17, R41, R39 ;  /* 0x000000272911723e */ /* 0x000fe400000000ff */
[----:B------:R-:W-:Y:S02]  /*8d50*/  F2FP.F16.F32.PACK_AB R18, R33, R43 ;  /* 0x0000002b2112723e */ /* 0x000fe400000000ff */
[C---:B--2---:R-:W-:Y:S01]  /*8d60*/  F2FP.F16.F32.PACK_AB R19, R35.reuse, R37 ;  /* 0x000000252313723e */ /* 0x044fe200000000ff */
[----:B------:R0:W-:Y:S01]  /*8d70*/  STS.U16 [R133+UR28+0xc000], R0 ;  /* 0x00c0000085007988 */ /* 0x0001e2000800041c */
[----:B------:R-:W-:-:S03]  /*8d80*/  FADD R135, R35, R30 ;  /* 0x0000001e23877221 */ /* 0x000fc60000000000 */
[----:B------:R-:W-:Y:S04]  /*8d90*/  STS.U16 [R133+UR28+0xc200], R94 ;  /* 0x00c2005e85007988 */ /* 0x000fe8000800041c */
[----:B------:R-:W-:Y:S01]  /*8da0*/  STS.U16 [R133+UR28+0xc400], R92 ;  /* 0x00c4005c85007988 */ /* 0x000fe2000800041c */
[----:B0-----:R-:W-:-:S03]  /*8db0*/  FADD R0, -R132, R51 ;  /* 0x0000003384007221 */ /* 0x001fc60000000100 */
        /* <DEDUP_REMOVED lines=12> */
[----:B------:R-:W-:Y:S01]  /*8e80*/  STS.U16 [R133+UR28+0xde00], R66 ;  /* 0x00de004285007988 */ /* 0x000fe2000800041c */
[----:B------:R-:W-:Y:S03]  /*8e90*/  STTM.x16 tmem[UR25+0xa0], R4 ;  /* 0x0000a004000079ed */ /* 0x000fe60008240019 */
[----:B------:R-:W-:Y:S04]  /*8ea0*/  STS.U16 [R139+UR28+0xc100], R64 ;  /* 0x00c100408b007988 */ /* 0x000fe8000800041c */
[----:B------:R-:W-:Y:S04]  /*8eb0*/  STS.U16 [R139+UR28+0xc300], R62 ;  /* 0x00c3003e8b007988 */ /* 0x000fe8000800041c */
[----:B------:R-:W-:Y:S04]  /*8ec0*/  STS.U16 [R139+UR28+0xc500], R60 ;  /* 0x00c5003c8b007988 */ /* 0x000fe8000800041c */
[----:B------:R-:W-:Y:S04]  /*8ed0*/  STS.U16 [R139+UR28+0xc700], R58 ;  /* 0x00c7003a8b007988 */ /* 0x000fe8000800041c */
[----:B------:R-:W-:Y:S04]  /*8ee0*/  STS.U16 [R139+UR28+0xc900], R56 ;  /* 0x00c900388b007988 */ /* 0x000fe8000800041c */
[----:B------:R-:W-:Y:S04]  /*8ef0*/  STS.U16 [R139+UR28+0xcb00], R54 ;  /* 0x00cb00368b007988 */ /* 0x000fe8000800041c */
[----:B----4-:R-:W-:Y:S04]  /*8f00*/  STS.U16 [R139+UR28+0xcd00], R52 ;  /* 0x00cd00348b007988 */ /* 0x010fe8000800041c */
[----:B------:R-:W-:Y:S04]  /*8f10*/  STS.U16 [R139+UR28+0xcf00], R50 ;  /* 0x00cf00328b007988 */ /* 0x000fe8000800041c */
[----:B------:R-:W-:Y:S04]  /*8f20*/  STS.U16 [R139+UR28+0xd100], R96 ;  /* 0x00d100608b007988 */ /* 0x000fe8000800041c */
[----:B------:R-:W-:Y:S04]  /*8f30*/  STS.U16 [R139+UR28+0xd300], R48 ;  /* 0x00d300308b007988 */ /* 0x000fe8000800041c */
[----:B------:R-:W-:Y:S04]  /*8f40*/  STS.U16 [R139+UR28+0xd500], R42 ;  /* 0x00d5002a8b007988 */ /* 0x000fe8000800041c */
[----:B------:R-:W-:Y:S04]  /*8f50*/  STS.U16 [R139+UR28+0xd700], R36 ;  /* 0x00d700248b007988 */ /* 0x000fe8000800041c */
[----:B------:R-:W-:Y:S04]  /*8f60*/  STS.U16 [R139+UR28+0xd900], R38 ;  /* 0x00d900268b007988 */ /* 0x000fe8000800041c */
[----:B------:R-:W-:Y:S04]  /*8f70*/  STS.U16 [R139+UR28+0xdb00], R40 ;  /* 0x00db00288b007988 */ /* 0x000fe8000800041c */
[----:B-----5:R-:W-:Y:S04]  /*8f80*/  STS.U16 [R139+UR28+0xdd00], R44 ;  /* 0x00dd002c8b007988 */ /* 0x020fe8000800041c */
[----:B------:R0:W-:Y:S01]  /*8f90*/  STS.U16 [R139+UR28+0xdf00], R46 ;  /* 0x00df002e8b007988 */ /* 0x0001e2000800041c */
[----:B------:R-:W-:Y:S01]  /*8fa0*/  FMUL R0, R0, 1.4426950216293334961 ;  /* 0x3fb8aa3b00007820 */ /* 0x000fe20000400000 */
[----:B------:R-:W1:Y:S02]  /*8fb0*/  FENCE.VIEW.ASYNC.T ;  /* 0x00000000000073c6 */ /* 0x000e640000000200 */
[----:B-1----:R-:W-:Y:S06]  /*8fc0*/  BAR.SYNC.DEFER_BLOCKING 0x0 ;  /* 0x0000000000007b1d */ /* 0x002fec0000010000 */
[----:B0-----:R-:W0:Y:S01]  /*8fd0*/  LDTM.x128 R4, tmem[UR25] ;  /* 0x00000019000479ee */ /* 0x001e2200083c0000 */
[----:B------:R-:W0:Y:S01]  /*8fe0*/  MUFU.EX2 R0, R0 ;  /* 0x0000000000007308 */ /* 0x000e220000000800 */
[----:B------:R-:W-:Y:S01]  /*8ff0*/  NOP ;  /* 0x0000000000007918 */ /* 0x000fe20000000000 */
        /* <DEDUP_REMOVED lines=128> */
[----:B------:R0:W-:Y:S01]  /*9800*/  STTM.x128 tmem[UR25], R4 ;  /* 0x00000004000079ed */ /* 0x0001e200083c0019 */
[----:B------:R-:W1:Y:S02]  /*9810*/  FENCE.VIEW.ASYNC.T ;  /* 0x00000000000073c6 */ /* 0x000e640000000200 */
[----:B-1----:R-:W-:Y:S06]  /*9820*/  BAR.SYNC.DEFER_BLOCKING 0x0 ;  /* 0x0000000000007b1d */ /* 0x002fec0000010000 */
[----:B------:R1:W-:Y:S06]  /*9830*/  MEMBAR.ALL.CTA ;  /* 0x0000000000007992 */ /* 0x0003ec0000008000 */
[----:B-1----:R-:W1:Y:S01]  /*9840*/  FENCE.VIEW.ASYNC.S ;  /* 0x00000000000073c6 */ /* 0x002e620000000000 */
[----:B------:R-:W-:Y:S01]  /*9850*/  ULEA UR26, UR71, UR28, 0x3 ;  /* 0x0000001c471a7291 */ /* 0x000fe2000f8e18ff */
[----:B------:R-:W-:-:S03]  /*9860*/  UMOV UR6, UR9 ;  /* 0x0000000900067c82 */ /* 0x000fc60008000000 */
[----:B------:R-:W-:Y:S01]  /*9870*/  UIADD3 UR26, UPT, UPT, UR26, 0xe000, URZ ;  /* 0x0000e0001a1a7890 */ /* 0x000fe2000fffe0ff */
[----:B-1----:R-:W-:Y:S06]  /*9880*/  BAR.SYNC.DEFER_BLOCKING 0x0 ;  /* 0x0000000000007b1d */ /* 0x002fec0000010000 */
[----:B------:R-:W-:Y:S05]  /*9890*/  BRA.U UP2, `(.L_x_16) ;  /* 0x0000000102387547 */ /* 0x000fea000b800000 */
[----:B------:R-:W-:Y:S01]  /*98a0*/  UIADD3 UR9, UPT, UPT, UR27, 0xa8, URZ ;  /* 0x000000a81b097890 */ /* 0x000fe2000fffe0ff */
[----:B------:R-:W-:Y:S01]  /*98b0*/  UMOV UR22, UR4 ;  /* 0x0000000400167c82 */ /* 0x000fe20008000000 */
[----:B------:R-:W-:Y:S01]  /*98c0*/  UMOV UR23, 0x80004020 ;  /* 0x8000402000177882 */ /* 0x000fe20000000000 */
[----:B------:R-:W-:Y:S01]  /*98d0*/  UMOV UR58, 0x0 ;  /* 0x00000000003a7882 */ /* 0x000fe20000000000 */
[----:B------:R-:W-:Y:S01]  /*98e0*/  UMOV UR59, 0x8200010 ;  /* 0x08200010003b7882 */ /* 0x000fe20000000000 */
[----:B------:R-:W-:Y:S01]  /*98f0*/  UMOV UR20, UR26 ;  /* 0x0000001a00147c82 */ /* 0x000fe20008000000 */
[----:B------:R-:W-:Y:S01]  /*9900*/  UMOV UR21, URZ ;  /* 0x000000ff00157c82 */ /* 0x000fe20008000000 */
[----:B------:R-:W-:Y:S01]  /*9910*/  UMOV UR60, 0x0 ;  /* 0x00000000003c7882 */ /* 0x000fe20000000000 */
[----:B------:R-:W-:Y:S01]  /*9920*/  UMOV UR61, 0x8200010 ;  /* 0x08200010003d7882 */ /* 0x000fe20000000000 */
[----:B------:R1:W-:Y:S01]  /*9930*/  UTCHMMA tmem[UR30], gdesc[UR22], tmem[UR27], tmem[UR58], idesc[UR59], UPT ;  /* 0x00ff3a161e0079ea */ /* 0x0003e2000b80001b */
[----:B------:R-:W-:Y:S01]  /*9940*/  UMOV UR7, UR20 ;  /* 0x0000001400077c82 */ /* 0x000fe20008000000 */
[----:B------:R1:W-:Y:S01]  /*9950*/  UTCHMMA tmem[UR9], gdesc[UR14], tmem[UR27], tmem[UR60], idesc[UR61], UPT ;  /* 0x00ff3c0e090079ea */ /* 0x0003e2000b80001b */
[----:B------:R1:W-:Y:S01]  /*9960*/  UTCBAR [UR7], URZ ;  /* 0x000000ff070073e9 */ /* 0x0003e200080000ff */
[----:B------:R-:W-:-:S02]  /*9970*/  NOP ;  /* 0x0000000000007918 */ /* 0x000fc40000000000 */
.L_x_16:
[----:B0-----:R-:W0:Y:S01]  /*9980*/  LDC R4, c[0x0][0x3c4] ;  /* 0x0000f100ff047b82 */ /* 0x001e220000000800 */
[----:B------:R-:W-:Y:S01]  /*9990*/  UIADD3 UR71, UPT, UPT, UR71, 0x1, URZ ;  /* 0x0000000147477890 */ /* 0x000fe2000fffe0ff */
[----:B------:R-:W-:Y:S01]  /*99a0*/  FFMA R138, R0, R138, R135 ;  /* 0x0000008a008a7223 */ /* 0x000fe20000000087 */
[----:B------:R-:W-:Y:S01]  /*99b0*/  UIADD3 UR8, UPT, UPT, UR8, 0x20, URZ ;  /* 0x0000002008087890 */ /* 0x000fe2000fffe0ff */
[----:B------:R-:W-:Y:S01]  /*99c0*/  IADD3 R2, PT, PT, R2, UR70, RZ ;  /* 0x0000004602027c10 */ /* 0x000fe2000fffe0ff */
[----:B------:R-:W-:Y:S01]  /*99d0*/  UISETP.GT.AND UP1, UPT, UR71, 0x1, UPT ;  /* 0x000000014700788c */ /* 0x000fe2000bf24270 */
[----:B------:R-:W-:Y:S02]  /*99e0*/  MOV R0, UR6 ;  /* 0x0000000600007c02 */ /* 0x000fe40008000f00 */
[----:B------:R-:W-:Y:S01]  /*99f0*/  MOV R51, R132 ;  /* 0x0000008400337202 */ /* 0x000fe20000000f00 */
[----:B-1----:R-:W-:Y:S02]  /*9a00*/  USEL UR9, URZ, 0x1, !UP1 ;  /* 0x00000001ff097887 */ /* 0x002fe4000c800000 */
[----:B------:R-:W-:-:S02]  /*9a10*/  USEL UR71, UR71, URZ, !UP1 ;  /* 0x000000ff47477287 */ /* 0x000fc4000c800000 */
[----:B------:R-:W-:Y:S02]  /*9a20*/  UISETP.GE.AND UP1, UPT, UR8, UR31, UPT ;  /* 0x0000001f0800728c */ /* 0x000fe4000bf26270 */
[----:B------:R-:W-:Y:S01]  /*9a30*/  ULOP3.LUT UR9, UR6, UR9, URZ, 0x3c, !UPT ;  /* 0x0000000906097292 */ /* 0x000fe2000f8e3cff */
[----:B0-----:R-:W-:-:S04]  /*9a40*/  SHF.L.U32 R4, R4, 0x5, RZ ;  /* 0x0000000504047819 */ /* 0x001fc800000006ff */
[----:B------:R-:W-:Y:S02]  /*9a50*/  IADD3 R3, PT, PT, R4, R3, RZ ;  /* 0x0000000304037210 */ /* 0x000fe40007ffe0ff */
[----:B------:R-:W-:Y:S05]  /*9a60*/  BRA.U !UP1, `(.L_x_17) ;  /* 0xffffffd909407547 */ /* 0x000fea000b83ffff */
.L_x_12:
[C---:B------:R-:W-:Y:S01]  /*9a70*/  FMUL R0, R138.reuse, 8388608 ;  /* 0x4b0000008a007820 */ /* 0x040fe20000400000 */
[C---:B------:R-:W-:Y:S01]  /*9a80*/  FSETP.GEU.AND P5, PT, R138.reuse, 1.175494350822287508e-38, PT ;  /* 0x008000008a00780b */ /* 0x040fe20003fae000 */
[----:B-1----:R-:W-:Y:S01]  /*9a90*/  HFMA2 R4, -RZ, RZ, 1.443359375, -0.2030029296875 ;  /* 0x3dc6b27fff047431 */ /* 0x002fe200000001ff */
[----:B------:R-:W0:Y:S01]  /*9aa0*/  LDCU UR4, c[0x0][0x3f0] ;  /* 0x00007e00ff0477ac */ /* 0x000e220008000800 */
[----:B------:R-:W-:Y:S02]  /*9ab0*/  FSETP.GT.AND P3, PT, |R138|, 8.50705917302346158658e+37, PT ;  /* 0x7e8000008a00780b */ /* 0x000fe40003f64200 */
[----:B------:R-:W-:-:S04]  /*9ac0*/  FSEL R135, R0, R138, !P5 ;  /* 0x0000008a00877208 */ /* 0x000fc80006800000 */
[C---:B------:R-:W-:Y:S02]  /*9ad0*/  IADD3 R0, PT, PT, R135.reuse, -0x3f3504f3, RZ ;  /* 0xc0cafb0d87007810 */ /* 0x040fe40007ffe0ff */
[----:B------:R-:W-:Y:S02]  /*9ae0*/  ISETP.GE.U32.AND P2, PT, R135, 0x7f800000, PT ;  /* 0x7f8000008700780c */ /* 0x000fe40003f46070 */
[----:B------:R-:W-:-:S04]  /*9af0*/  LOP3.LUT R2, R0, 0xff800000, RZ, 0xc0, !PT ;  /* 0xff80000000027812 */ /* 0x000fc800078ec0ff */
[----:B------:R-:W-:Y:S01]  /*9b00*/  IADD3 R0, PT, PT, R135, -R2, RZ ;  /* 0x8000000287007210 */ /* 0x000fe20007ffe0ff */
[----:B0-----:R-:W-:-:S04]  /*9b10*/  UISETP.GE.AND UP0, UPT, UR4, 0x1, UPT ;  /* 0x000000010400788c */ /* 0x001fc8000bf06270 */
[----:B------:R-:W-:-:S04]  /*9b20*/  FADD R133, R0, -1 ;  /* 0xbf80000000857421 */ /* 0x000fc80000000000 */
[----:B------:R-:W-:-:S04]  /*9b30*/  FFMA.FTZ R0, R133, R4, -0.16845393180847167969 ;  /* 0xbe2c7f3085007423 */ /* 0x000fc80000010004 */
[----:B------:R-:W-:-:S04]  /*9b40*/  FFMA.FTZ R0, R133, R0, 0.1716887056827545166 ;  /* 0x3e2fcf2a85007423 */ /* 0x000fc80000010000 */
[----:B------:R-:W-:-:S04]  /*9b50*/  FFMA.FTZ R0, R133, R0, -0.17900948226451873779 ;  /* 0xbe374e4385007423 */ /* 0x000fc80000010000 */
[----:B------:R-:W-:-:S04]  /*9b60*/  FFMA.FTZ R0, R133, R0, 0.20512372255325317383 ;  /* 0x3e520bf485007423 */ /* 0x000fc80000010000 */
[----:B------:R-:W-:-:S04]  /*9b70*/  FFMA.FTZ R0, R133, R0, -0.24046532809734344482 ;  /* 0xbe763c8b85007423 */ /* 0x000fc80000010000 */
[----:B------:R-:W-:-:S04]  /*9b80*/  FFMA.FTZ R0, R133, R0, 0.28857114911079406738 ;  /* 0x3e93bf9985007423 */ /* 0x000fc80000010000 */
[----:B------:R-:W-:-:S04]  /*9b90*/  FFMA.FTZ R0, R133, R0, -0.36067417263984680176 ;  /* 0xbeb8aa4985007423 */ /* 0x000fc80000010000 */
[----:B------:R-:W-:Y:S01]  /*9ba0*/  FFMA.FTZ R0, R133, R0, 0.48089820146560668945 ;  /* 0x3ef6384a85007423 */ /* 0x000fe20000010000 */
[----:B------:R-:W-:Y:S06]  /*9bb0*/  BRA.U !UP0, `(.L_x_18) ;  /* 0x0000000108107547 */ /* 0x000fec000b800000 */
[----:B------:R-:W-:-:S06]  /*9bc0*/  USHF.L.U32 UR6, UR6, 0x1f, URZ ;  /* 0x0000001f06067899 */ /* 0x000fcc00080006ff */
[----:B------:R-:W-:-:S04]  /*9bd0*/  MOV R3, UR6 ;  /* 0x0000000600037c02 */ /* 0x000fc80008000f00 */
[----:B------:R-:W0:Y:S02]  /*9be0*/  SYNCS.PHASECHK.TRANS64.TRYWAIT P4, [UR26], R3 ;  /* 0x00000003ff0075a7 */ /* 0x000e24000808111a */
[----:B0-----:R-:W-:Y:S05]  /*9bf0*/  @!P4 BRA `(.L_x_19) ;  /* 0x0000004800fcc947 */ /* 0x001fea0003800000 */
.L_x_18:
[----:B------:R-:W-:Y:S01]  /*9c00*/  BAR.SYNC.DEFER_BLOCKING 0x0 ;  /* 0x0000000000007b1d */ /* 0x000fe20000010000 */
[C---:B------:R-:W-:Y:S01]  /*9c10*/  FFMA.FTZ R0, R133.reuse, R0, -0.72134751081466674805 ;  /* 0xbf38aa3b85007423 */ /* 0x040fe20000010000 */
[----:B------:R-:W-:Y:S02]  /*9c20*/  I2FP.F32.S32 R3, R2 ;  /* 0x0000000200037245 */ /* 0x000fe40000201400 */
[----:B------:R-:W-:Y:S01]  /*9c30*/  @P2 MOV R2, 0x7f800000 ;  /* 0x7f80000000022802 */ /* 0x000fe20000000f00 */
[C---:B------:R-:W-:Y:S01]  /*9c40*/  FMUL R134, R133.reuse, R0 ;  /* 0x0000000085867220 */ /* 0x040fe20000400000 */
[----:B------:R-:W-:Y:S01]  /*9c50*/  FSEL R0, RZ, -23, P5 ;  /* 0xc1b80000ff007808 */ /* 0x000fe20002800000 */
[----:B------:R-:W0:Y:S01]  /*9c60*/  LDCU.64 UR6, c[0x0][0x3e0] ;  /* 0x00007c00ff0677ac */ /* 0x000e220008000a00 */
[----:B------:R-:W1:Y:S01]  /*9c70*/  S2R R251, SR_TID.X ;  /* 0x0000000000fb7919 */ /* 0x000e620000002100 */
[C---:B------:R-:W-:Y:S01]  /*9c80*/  FSETP.GEU.AND P5, PT, |R138|.reuse, 1.175494350822287508e-38, PT ;  /* 0x008000008a00780b */ /* 0x040fe20003fae200 */
[----:B------:R-:W-:Y:S01]  /*9c90*/  @P3 FMUL R138, R138, 0.25 ;  /* 0x3e8000008a8a3820 */ /* 0x000fe20000400000 */
[----:B------:R-:W-:Y:S01]  /*9ca0*/  FMUL R134, R133, R134 ;  /* 0x0000008685867220 */ /* 0x000fe20000400000 */
[----:B------:R-:W2:Y:S01]  /*9cb0*/  S2R R250, SR_CTAID.X ;  /* 0x0000000000fa7919 */ /* 0x000ea20000002500 */
[----:B------:R-:W-:Y:S01]  /*9cc0*/  FFMA.FTZ R0, R3, 1.1920928955078125e-07, R0 ;  /* 0x3400000003007823 */ /* 0x000fe20000010000 */
[----:B------:R-:W3:Y:S01]  /*9cd0*/  LDCU.64 UR4, c[0x0][0x3e0] ;  /* 0x00007c00ff0477ac */ /* 0x000ee20008000a00 */
[----:B------:R-:W-:Y:S01]  /*9ce0*/  FFMA.FTZ R133, R133, 1.4426950216293334961, R134 ;  /* 0x3fb8aa3b85857823 */ /* 0x000fe20000010086 */
[----:B------:R-:W4:Y:S01]  /*9cf0*/  LDC.64 R206, c[0x0][0x398] ;  /* 0x0000e600ffce7b82 */ /* 0x000f220000000a00 */
[----:B------:R-:W-:-:S02]  /*9d00*/  FSETP.NEU.AND P4, PT, R135, RZ, PT ;  /* 0x000000ff8700720b */ /* 0x000fc40003f8d000 */
[----:B------:R-:W-:Y:S01]  /*9d10*/  FADD R152, R0, R133 ;  /* 0x0000008500987221 */ /* 0x000fe20000000000 */
[----:B------:R-:W-:Y:S02]  /*9d20*/  @P2 FFMA.FTZ R152, R135, R2, +INF ;  /* 0x7f80000087982423 */ /* 0x000fe40000010002 */
[----:B------:R-:W-:Y:S01]  /*9d30*/  @!P5 FMUL R138, R138, 16777216 ;  /* 0x4b8000008a8ad820 */ /* 0x000fe20000400000 */
[----:B------:R-:W5:Y:S02]  /*9d40*/  @!P1 SYNCS.CCTL.IV [UR28+0xe000] ;  /* 0x00e00000ff0099b1 */ /* 0x000f64000800001c */
[----:B-----5:R-:W-:Y:S01]  /*9d50*/  BAR.SYNC.DEFER_BLOCKING 0x0 ;  /* 0x0000000000007b1d */ /* 0x020fe20000010000 */
[----:B0-----:R-:W-:-:S04]  /*9d60*/  UIMAD UR6, UR29, UR6, URZ ;  /* 0x000000061d0672a4 */ /* 0x001fc8000f8e02ff */
[----:B------:R-:W-:Y:S01]  /*9d70*/  USHF.L.U32 UR9, UR6, 0x1, URZ ;  /* 0x0000000106097899 */ /* 0x000fe200080006ff */
[----:B------:R-:W0:Y:S02]  /*9d80*/  MUFU.RCP R153, R138 ;  /* 0x0000008a00997308 */ /* 0x000e240000001000 */
[----:B------:R-:W5:Y:S01]  /*9d90*/  LDC.64 R2, c[0x0][0x398] ;  /* 0x0000e600ff027b82 */ /* 0x000f620000000a00 */
[----:B------:R-:W0:Y:S01]  /*9da0*/  LDTM.x128 R4, tmem[UR25] ;  /* 0x00000019000479ee */ /* 0x000e2200083c0000 */
[----:B---3--:R-:W-:-:S04]  /*9db0*/  UIMAD UR4, UR29, UR4, URZ ;  /* 0x000000041d0472a4 */ /* 0x008fc8000f8e02ff */
[----:B------:R-:W-:Y:S02]  /*9dc0*/  USHF.L.U32 UR8, UR4, 0x1, URZ ;  /* 0x0000000104087899 */ /* 0x000fe400080006ff */
[----:B------:R-:W3:Y:S01]  /*9dd0*/  LDC R0, c[0x0][0x3e8] ;  /* 0x0000fa00ff007b82 */ /* 0x000ee20000000800 */
[----:B-1----:R-:W-:-:S04]  /*9de0*/  LOP3.LUT R251, R251, 0x7f, RZ, 0xc0, !PT ;  /* 0x0000007ffbfb7812 */ /* 0x002fc800078ec0ff */
[----:B--2---:R-:W-:Y:S01]  /*9df0*/  LEA R250, R250, R251, 0x7 ;  /* 0x000000fbfafa7211 */ /* 0x004fe200078e38ff */
[----:B------:R-:W1:Y:S01]  /*9e00*/  @!P1 SYNCS.CCTL.IV [UR28+0xe008] ;  /* 0x00e00800ff0099b1 */ /* 0x000e62000800001c */
[----:B------:R-:W-:Y:S01]  /*9e10*/  NOP ;  /* 0x0000000000007918 */ /* 0x000fe20000000000 */
[----:B0-----:R-:W-:Y:S01]  /*9e20*/  @P3 FMUL R27, R27, 0.25 ;  /* 0x3e8000001b1b3820 */ /* 0x001fe20000400000 */
[----:B------:R-:W-:Y:S01]  /*9e30*/  @P3 FMUL R28, R28, 0.25 ;  /* 0x3e8000001c1c3820 */ /* 0x000fe20000400000 */
[----:B------:R-:W-:Y:S01]  /*9e40*/  @P3 FMUL R26, R26, 0.25 ;  /* 0x3e8000001a1a3820 */ /* 0x000fe20000400000 */
[----:B------:R-:W-:Y:S01]  /*9e50*/  @P3 FMUL R4, R4, 0.25 ;  /* 0x3e80000004043820 */ /* 0x000fe20000400000 */
[----:B------:R-:W-:Y:S01]  /*9e60*/  @!P5 FMUL R27, R27, 16777216 ;  /* 0x4b8000001b1bd820 */ /* 0x000fe20000400000 */
[----:B------:R-:W-:Y:S01]  /*9e70*/  @!P5 FMUL R28, R28, 16777216 ;  /* 0x4b8000001c1cd820 */ /* 0x000fe20000400000 */
[----:B------:R-:W-:Y:S01]  /*9e80*/  @P3 FMUL R5, R5, 0.25 ;  /* 0x3e80000005053820 */ /* 0x000fe20000400000 */
[----:B------:R-:W-:Y:S01]  /*9e90*/  @!P5 FMUL R26, R26, 16777216 ;  /* 0x4b8000001a1ad820 */ /* 0x000fe20000400000 */
[C---:B------:R-:W-:Y:S01]  /*9ea0*/  FMUL R138, R153.reuse, R27 ;  /* 0x0000001b998a7220 */ /* 0x040fe20000400000 */
[----:B------:R-:W-:Y:S01]  /*9eb0*/  FMUL R133, R153, R28 ;  /* 0x0000001c99857220 */ /* 0x000fe20000400000 */
[----:B------:R-:W-:Y:S01]  /*9ec0*/  FSEL R27, R152, -INF , P4 ;  /* 0xff800000981b7808 */ /* 0x000fe20002000000 */
[----:B------:R-:W-:-:S02]  /*9ed0*/  IMAD R28, R250, UR7, RZ ;  /* 0x00000007fa1c7c24 */ /* 0x000fc4000f8e02ff */
[----:B------:R-:W-:Y:S01]  /*9ee0*/  @P3 FMUL R29, R29, 0.25 ;  /* 0x3e8000001d1d3820 */ /* 0x000fe20000400000 */
        /* <DEDUP_REMOVED lines=122> */
[----:B------:R-:W-:Y:S01]  /*a690*/  @!P5 FMUL R4, R4, 16777216 ;  /* 0x4b8000000404d820 */ /* 0x000fe20000400000 */
[----:B------:R-:W-:Y:S01]  /*a6a0*/  @!P5 FMUL R5, R5, 16777216 ;  /* 0x4b8000000505d820 */ /* 0x000fe20000400000 */
[----:B------:R-:W-:Y:S01]  /*a6b0*/  FMUL R136, R153, R26 ;  /* 0x0000001a99887220 */ /* 0x000fe20000400000 */
[----:B------:R-:W-:Y:S01]  /*a6c0*/  FFMA R208, R27, 0.69314718246459960938, R132 ;  /* 0x3f3172181bd07823 */ /* 0x000fe20000000084 */
[----:B------:R-:W-:Y:S01]  /*a6d0*/  @!P5 FMUL R29, R29, 16777216 ;  /* 0x4b8000001d1dd820 */ /* 0x000fe20000400000 */
[----:B------:R-:W-:Y:S01]  /*a6e0*/  IMAD R26, R250, UR5, RZ ;  /* 0x00000005fa1a7c24 */ /* 0x000fe2000f8e02ff */
[----:B------:R-:W-:Y:S01]  /*a6f0*/  SHF.L.U32 R27, R28, 0x1, RZ ;  /* 0x000000011c1b7819 */ /* 0x000fe200000006ff */
[----:B------:R-:W-:Y:S01]  /*a700*/  @!P5 FMUL R38, R38, 16777216 ;  /* 0x4b8000002626d820 */ /* 0x000fe20000400000 */
[----:B------:R-:W-:Y:S01]  /*a710*/  UIMAD.WIDE UR6, UR6, 0x2, URZ ;  /* 0x00000002060678a5 */ /* 0x000fe2000f8e02ff */
[----:B------:R-:W-:Y:S01]  /*a720*/  @!P5 FMUL R6, R6, 16777216 ;  /* 0x4b8000000606d820 */ /* 0x000fe20000400000 */
        /* <DEDUP_REMOVED lines=120> */
[C---:B------:R-:W-:Y:S01]  /*aeb0*/  FMUL R4, R153.reuse, R4 ;  /* 0x0000000499047220 */ /* 0x040fe20000400000 */
[----:B------:R-:W-:Y:S01]  /*aec0*/  FMUL R5, R153, R5 ;  /* 0x0000000599057220 */ /* 0x000fe20000400000 */
[----:B------:R-:W-:-:S04]  /*aed0*/  IMAD.HI R28, R28, 0x2, RZ ;  /* 0x000000021c1c7827 */ /* 0x000fc800078e02ff */
[----:B------:R-:W-:Y:S01]  /*aee0*/  FMUL R134, R153, R29 ;  /* 0x0000001d99867220 */ /* 0x000fe20000400000 */
[----:B-----5:R-:W-:Y:S01]  /*aef0*/  IADD3 R2, P5, P4, R27, UR9, R2 ;  /* 0x000000091b027c10 */ /* 0x020fe2000fcbe002 */
[----:B------:R-:W-:Y:S01]  /*af00*/  FMUL R145, R153, R38 ;  /* 0x0000002699917220 */ /* 0x000fe20000400000 */
[C---:B------:R-:W-:Y:S01]  /*af10*/  SHF.L.U32 R29, R26.reuse, 0x1, RZ ;  /* 0x000000011a1d7819 */ /* 0x040fe200000006ff */
[----:B------:R-:W-:Y:S01]  /*af20*/  IMAD.HI R38, R26, 0x2, RZ ;  /* 0x000000021a267827 */ /* 0x000fe200078e02ff */
[----:B------:R-:W-:Y:S01]  /*af30*/  UIMAD.WIDE UR4, UR4, 0x2, URZ ;  /* 0x00000002040478a5 */ /* 0x000fe2000f8e02ff */
[----:B------:R-:W-:Y:S02]  /*af40*/  F2FP.F16.F32.PACK_AB R26, R5, R4 ;  /* 0x00000004051a723e */ /* 0x000fe400000000ff */
[----:B------:R-:W-:Y:S01]  /*af50*/  FMUL R6, R153, R6 ;  /* 0x0000000699067220 */ /* 0x000fe20000400000 */
[----:B------:R-:W-:Y:S01]  /*af60*/  IADD3.X R3, PT, PT, R28, UR7, R3, P5, P4 ;  /* 0x000000071c037c10 */ /* 0x000fe2000afe8403 */
[C---:B---3--:R-:W-:Y:S01]  /*af70*/  IMAD R27, R0.reuse, 0x82, RZ ;  /* 0x00000082001b7824 */ /* 0x048fe200078e02ff */
[----:B----4-:R-:W-:Y:S01]  /*af80*/  IADD3 R206, P2, P3, R29, UR8, R206 ;  /* 0x000000081dce7c10 */ /* 0x010fe2000fb5e0ce */
[----:B------:R-:W-:Y:S01]  /*af90*/  FMUL R7, R153, R7 ;  /* 0x0000000799077220 */ /* 0x000fe20000400000 */
[C---:B------:R-:W-:Y:S01]  /*afa0*/  SHF.L.U32 R5, R0.reuse, 0x1, RZ ;  /* 0x0000000100057819 */ /* 0x040fe200000006ff */
[----:B------:R0:W-:Y:S01]  /*afb0*/  STG.E.U16 desc[UR32][R2.64], R26 ;  /* 0x0000001a02007986 */ /* 0x0001e2000c101520 */
[----:B------:R-:W-:Y:S01]  /*afc0*/  IADD3 RZ, P1, PT, R27, R206, RZ ;  /* 0x000000ce1bff7210 */ /* 0x000fe20007f3e0ff */
[----:B------:R-:W-:Y:S01]  /*afd0*/  IMAD R27, R0, 0x88, RZ ;  /* 0x00000088001b7824 */ /* 0x000fe200078e02ff */
[----:B------:R-:W-:Y:S01]  /*afe0*/  IADD3.X R38, PT, PT, R38, UR5, R207, P2, P3 ;  /* 0x0000000526267c10 */ /* 0x000fe200097e64cf */
[----:B------:R-:W-:Y:S01]  /*aff0*/  IMAD R29, R0, 0x84, RZ ;  /* 0x00000084001d7824 */ /* 0x000fe200078e02ff */
[----:B------:R-:W-:Y:S01]  /*b000*/  PRMT R28, R26, 0x7632, R28 ;  /* 0x000076321a1c7816 */ /* 0x000fe2000000001c */
[----:B------:R-:W-:Y:S01]  /*b010*/  FMUL R8, R153, R8 ;  /* 0x0000000899087220 */ /* 0x000fe20000400000 */
[----:B------:R-:W-:Y:S01]  /*b020*/  F2FP.F16.F32.PACK_AB R6, R7, R6 ;  /* 0x000000060706723e */ /* 0x000fe200000000ff */
[C---:B------:R-:W-:Y:S01]  /*b030*/  FMUL R9, R153.reuse, R9 ;  /* 0x0000000999097220 */ /* 0x040fe20000400000 */
[CC--:B------:R-:W-:Y:S01]  /*b040*/  LEA R4, P5, R0.reuse, R206.reuse, 0x2 ;  /* 0x000000ce00047211 */ /* 0x0c0fe200078a10ff */
[----:B------:R-:W-:Y:S01]  /*b050*/  FMUL R137, R153, R31 ;  /* 0x0000001f99897220 */ /* 0x000fe20000400000 */
[-C--:B------:R-:W-:Y:S01]  /*b060*/  IADD3 RZ, P2, PT, R29, R206.reuse, RZ ;  /* 0x000000ce1dff7210 */ /* 0x080fe20007f5e0ff */
[C---:B------:R-:W-:Y:S01]  /*b070*/  IMAD R31, R0.reuse, 0x86, RZ ;  /* 0x00000086001f7824 */ /* 0x040fe200078e02ff */
[C---:B0-----:R-:W-:Y:S01]  /*b080*/  IADD3 R2, P4, PT, R5.reuse, R206, RZ ;  /* 0x000000ce05027210 */ /* 0x041fe20007f9e0ff */
[C---:B------:R-:W-:Y:S01]  /*b090*/  IMAD R29, R0.reuse, 0xa, RZ ;  /* 0x0000000a001d7824 */ /* 0x040fe200078e02ff */
[-C--:B------:R-:W-:Y:S01]  /*b0a0*/  LEA.HI.X.SX32 R5, R5, R38.reuse, 0x1, P5 ;  /* 0x0000002605057211 */ /* 0x080fe200028f0eff */
[C---:B------:R-:W-:Y:S01]  /*b0b0*/  FMUL R140, R153.reuse, R33 ;  /* 0x00000021998c7220 */ /* 0x040fe20000400000 */
[C---:B------:R-:W-:Y:S01]  /*b0c0*/  LEA.HI.X.SX32 R3, R0.reuse, R38, 0x1, P4 ;  /* 0x0000002600037211 */ /* 0x040fe200020f0eff */
[----:B------:R-:W-:Y:S01]  /*b0d0*/  FMUL R10, R153, R10 ;  /* 0x0000000a990a7220 */ /* 0x000fe20000400000 */
[----:B------:R-:W-:Y:S01]  /*b0e0*/  IADD3 RZ, P4, PT, R27, R206, RZ ;  /* 0x000000ce1bff7210 */ /* 0x000fe20007f9e0ff */
[----:B------:R-:W-:Y:S01]  /*b0f0*/  IMAD R27, R0, 0x6, RZ ;  /* 0x00000006001b7824 */ /* 0x000fe200078e02ff */
[----:B------:R-:W-:Y:S01]  /*b100*/  PRMT R26, R6, 0x7610, R26 ;  /* 0x00007610061a7816 */ /* 0x000fe2000000001a */
[----:B------:R0:W-:Y:S01]  /*b110*/  STG.E.U16 desc[UR32][R2.64], R28 ;  /* 0x0000001c02007986 */ /* 0x0001e2000c101520 */
[C---:B------:R-:W-:Y:S01]  /*b120*/  LEA R7, R0.reuse, R0, 0x1 ;  /* 0x0000000000077211 */ /* 0x040fe200078e08ff */
[----:B------:R-:W-:Y:S01]  /*b130*/  FMUL R11, R153, R11 ;  /* 0x0000000b990b7220 */ /* 0x000fe20000400000 */
[----:B------:R-:W-:Y:S01]  /*b140*/  F2FP.F16.F32.PACK_AB R8, R9, R8 ;  /* 0x000000080908723e */ /* 0x000fe200000000ff */
[----:B------:R2:W-:Y:S01]  /*b150*/  STG.E.U16 desc[UR32][R4.64], R26 ;  /* 0x0000001a04007986 */ /* 0x0005e2000c101520 */
[C---:B------:R-:W-:Y:S01]  /*b160*/  SHF.L.U32 R9, R0.reuse, 0x2, RZ ;  /* 0x0000000200097819 */ /* 0x040fe200000006ff */
[C---:B------:R-:W-:Y:S01]  /*b170*/  IMAD R33, R0.reuse, 0xe, RZ ;  /* 0x0000000e00217824 */ /* 0x040fe200078e02ff */
[----:B------:R-:W-:Y:S01]  /*b180*/  IADD3 RZ, P3, PT, R31, R206, RZ ;  /* 0x000000ce1fff7210 */ /* 0x000fe20007f7e0ff */
[----:B------:R-:W-:-:S02]  /*b190*/  IMAD R31, R0, 0xc, RZ ;  /* 0x0000000c001f7824 */ /* 0x000fc400078e02ff */
[C---:B------:R-:W-:Y:S01]  /*b1a0*/  FMUL R12, R153.reuse, R12 ;  /* 0x0000000c990c7220 */ /* 0x040fe20000400000 */
[----:B------:R-:W-:Y:S01]  /*b1b0*/  FMUL R13, R153, R13 ;  /* 0x0000000d990d7220 */ /* 0x000fe20000400000 */
[----:B------:R-:W-:Y:S01]  /*b1c0*/  F2FP.F16.F32.PACK_AB R10, R11, R10 ;  /* 0x0000000a0b0a723e */ /* 0x000fe200000000ff */
[----:B------:R-:W-:Y:S01]  /*b1d0*/  FMUL R142, R153, R35 ;  /* 0x00000023998e7220 */ /* 0x000fe20000400000 */
[----:B0-----:R-:W-:Y:S01]  /*b1e0*/  IADD3 R2, P6, PT, R27, R206, RZ ;  /* 0x000000ce1b027210 */ /* 0x001fe20007fde0ff */
[----:B------:R-:W-:Y:S01]  /*b1f0*/  IMAD R35, R0, 0x14, RZ ;  /* 0x0000001400237824 */ /* 0x000fe200078e02ff */
[----:B------:R-:W-:Y:S01]  /*b200*/  PRMT R28, R6, 0x7632, R28 ;  /* 0x00007632061c7816 */ /* 0x000fe2000000001c */
[----:B------:R-:W-:Y:S01]  /*b210*/  FMUL R144, R153, R37 ;  /* 0x0000002599907220 */ /* 0x000fe20000400000 */
[----:B------:R-:W-:Y:S01]  /*b220*/  LEA.HI.X.SX32 R3, R7, R38, 0x1, P6 ;  /* 0x0000002607037211 */ /* 0x000fe200030f0eff */
[C---:B------:R-:W-:Y:S01]  /*b230*/  FMUL R14, R153.reuse, R14 ;  /* 0x0000000e990e7220 */ /* 0x040fe20000400000 */
[C---:B--2---:R-:W-:Y:S01]  /*b240*/  LEA R4, P5, R0.reuse, R206, 0x3 ;  /* 0x000000ce00047211 */ /* 0x044fe200078a18ff */
[----:B------:R-:W-:Y:S01]  /*b250*/  FMUL R15, R153, R15 ;  /* 0x0000000f990f7220 */ /* 0x000fe20000400000 */
[C---:B------:R-:W-:Y:S01]  /*b260*/  LEA R7, R0.reuse, R0, 0x2 ;  /* 0x0000000000077211 */ /* 0x040fe200078e10ff */
[----:B------:R0:W-:Y:S01]  /*b270*/  STG.E.U16 desc[UR32][R2.64], R28 ;  /* 0x0000001c02007986 */ /* 0x0001e2000c101520 */
[----:B------:R-:W-:Y:S01]  /*b280*/  IADD3 R6, P6, PT, R29, R206, RZ ;  /* 0x000000ce1d067210 */ /* 0x000fe20007fde0ff */
[C---:B------:R-:W-:Y:S01]  /*b290*/  IMAD R37, R0.reuse, 0x16, RZ ;  /* 0x0000001600257824 */ /* 0x040fe200078e02ff */
[----:B------:R-:W-:Y:S01]  /*b2a0*/  LEA.HI.X.SX32 R5, R9, R38, 0x1, P5 ;  /* 0x0000002609057211 */ /* 0x000fe200028f0eff */
[----:B------:R-:W-:Y:S01]  /*b2b0*/  FMUL R16, R153, R16 ;  /* 0x0000001099107220 */ /* 0x000fe20000400000 */
[----:B------:R-:W-:Y:S01]  /*b2c0*/  LEA.HI.X.SX32 R7, R7, R38, 0x1, P6 ;  /* 0x0000002607077211 */ /* 0x000fe200030f0eff */
[C---:B------:R-:W-:Y:S01]  /*b2d0*/  FMUL R17, R153.reuse, R17 ;  /* 0x0000001199117220 */ /* 0x040fe20000400000 */
[C---:B------:R-:W-:Y:S01]  /*b2e0*/  LEA R9, R0.reuse, -R0, 0x3 ;  /* 0x8000000000097211 */ /* 0x040fe200078e18ff */
[----:B------:R2:W-:Y:S01]  /*b2f0*/  STG.E.U16 desc[UR32][R4.64], R8 ;  /* 0x0000000804007986 */ /* 0x0005e2000c101520 */
[C---:B------:R-:W-:Y:S01]  /*b300*/  SHF.L.U32 R11, R0.reuse, 0x3, RZ ;  /* 0x00000003000b7819 */ /* 0x040fe200000006ff */
[----:B------:R-:W-:Y:S01]  /*b310*/  FMUL R147, R153, R41 ;  /* 0x0000002999937220 */ /* 0x000fe20000400000 */
[----:B------:R-:W-:Y:S01]  /*b320*/  F2FP.F16.F32.PACK_AB R12, R13, R12 ;  /* 0x0000000c0d0c723e */ /* 0x000fe200000000ff */
[----:B------:R-:W-:Y:S01]  /*b330*/  IMAD R41, R0, 0x1a, RZ ;  /* 0x0000001a00297824 */ /* 0x000fe200078e02ff */
[----:B0-----:R-:W-:Y:S01]  /*b340*/  PRMT R3, R8, 0x7632, R3 ;  /* 0x0000763208037816 */ /* 0x001fe20000000003 */
[----:B------:R-:W-:Y:S01]  /*b350*/  FMUL R18, R153, R18 ;  /* 0x0000001299127220 */ /* 0x000fe20000400000 */
[----:B------:R-:W-:Y:S01]  /*b360*/  IADD3 R2, P6, PT, R31, R206, RZ ;  /* 0x000000ce1f027210 */ /* 0x000fe20007fde0ff */
[----:B------:R-:W-:Y:S01]  /*b370*/  FMUL R19, R153, R19 ;  /* 0x0000001399137220 */ /* 0x000fe20000400000 */
[----:B------:R-:W-:Y:S01]  /*b380*/  PRMT R13, R10, 0x7632, R13 ;  /* 0x000076320a0d7816 */ /* 0x000fe2000000000d */
[----:B------:R0:W-:Y:S01]  /*b390*/  STG.E.U16 desc[UR32][R6.64], R3 ;  /* 0x0000000306007986 */ /* 0x0001e2000c101520 */
[----:B------:R-:W-:Y:S01]  /*b3a0*/  F2FP.F16.F32.PACK_AB R14, R15, R14 ;  /* 0x0000000e0f0e723e */ /* 0x000fe200000000ff */
[----:B------:R-:W-:Y:S01]  /*b3b0*/  FMUL R151, R153, R49 ;  /* 0x0000003199977220 */ /* 0x000fe20000400000 */
[----:B--2---:R-:W-:Y:S01]  /*b3c0*/  IADD3 R4, P5, PT, R33, R206, RZ ;  /* 0x000000ce21047210 */ /* 0x004fe20007fbe0ff */
[C---:B------:R-:W-:Y:S01]  /*b3d0*/  IMAD R49, R0.reuse, 0x22, RZ ;  /* 0x0000002200317824 */ /* 0x040fe200078e02ff */
[----:B------:R-:W-:Y:S01]  /*b3e0*/  F2FP.F16.F32.PACK_AB R16, R17, R16 ;  /* 0x000000101110723e */ /* 0x000fe200000000ff */
[C---:B------:R-:W-:Y:S01]  /*b3f0*/  IMAD R17, R0.reuse, 0x1c, RZ ;  /* 0x0000001c00117824 */ /* 0x040fe200078e02ff */
[----:B------:R-:W-:Y:S01]  /*b400*/  LEA.HI.X.SX32 R5, R9, R38, 0x1, P5 ;  /* 0x0000002609057211 */ /* 0x000fe200028f0eff */
[C---:B------:R-:W-:Y:S01]  /*b410*/  FMUL R20, R153.reuse, R20 ;  /* 0x0000001499147220 */ /* 0x040fe20000400000 */
[C---:B------:R-:W-:Y:S01]  /*b420*/  LEA R9, R0.reuse, R0, 0x3 ;  /* 0x0000000000097211 */ /* 0x040fe200078e18ff */
[----:B------:R-:W-:Y:S01]  /*b430*/  FMUL R21, R153, R21 ;  /* 0x0000001599157220 */ /* 0x000fe20000400000 */
[----:B------:R-:W-:Y:S01]  /*b440*/  F2FP.F16.F32.PACK_AB R18, R19, R18 ;  /* 0x000000121312723e */ /* 0x000fe200000000ff */
[----:B------:R-:W-:Y:S01]  /*b450*/  FMUL R213, R153, R83 ;  /* 0x0000005399d57220 */ /* 0x000fe20000400000 */
[----:B0-----:R-:W-:Y:S01]  /*b460*/  LEA.HI.X.SX32 R3, R27, R38, 0x1, P6 ;  /* 0x000000261b037211 */ /* 0x001fe200030f0eff */
[C---:B------:R-:W-:Y:S01]  /*b470*/  IMAD R27, R0.reuse, 0x12, RZ ;  /* 0x00000012001b7824 */ /* 0x040fe200078e02ff */
[C---:B------:R-:W-:Y:S01]  /*b480*/  LEA R6, P6, R0.reuse, R206, 0x4 ;  /* 0x000000ce00067211 */ /* 0x040fe200078c20ff */
[----:B------:R-:W-:-:S02]  /*b490*/  IMAD R83, R0, 0x24, RZ ;  /* 0x0000002400537824 */ /* 0x000fc400078e02ff */
[----:B------:R-:W-:Y:S01]  /*b4a0*/  FMUL R209, R153, R87 ;  /* 0x0000005799d17220 */ /* 0x000fe20000400000 */
[----:B------:R0:W-:Y:S01]  /*b4b0*/  STG.E.U16 desc[UR32][R2.64], R10 ;  /* 0x0000000a02007986 */ /* 0x0001e2000c101520 */
[----:B------:R-:W-:Y:S01]  /*b4c0*/  LEA.HI.X.SX32 R7, R11, R38, 0x1, P6 ;  /* 0x000000260b077211 */ /* 0x000fe200030f0eff */
[C---:B------:R-:W-:Y:S01]  /*b4d0*/  IMAD R11, R0.reuse, 0xb, RZ ;  /* 0x0000000b000b7824 */ /* 0x040fe200078e02ff */
[----:B------:R-:W-:Y:S01]  /*b4e0*/  IADD3 R8, P6, PT, R27, R206, RZ ;  /* 0x000000ce1b087210 */ /* 0x000fe20007fde0ff */
[----:B------:R2:W-:Y:S01]  /*b4f0*/  STG.E.U16 desc[UR32][R4.64], R13 ;  /* 0x0000000d04007986 */ /* 0x0005e2000c101520 */
[----:B------:R-:W-:Y:S01]  /*b500*/  F2FP.F16.F32.PACK_AB R20, R21, R20 ;  /* 0x000000141514723e */ /* 0x000fe200000000ff */
[----:B------:R-:W-:Y:S01]  /*b510*/  FMUL R22, R153, R22 ;  /* 0x0000001699167220 */ /* 0x000fe20000400000 */
[----:B------:R-:W-:Y:S01]  /*b520*/  LEA.HI.X.SX32 R9, R9, R38, 0x1, P6 ;  /* 0x0000002609097211 */ /* 0x000fe200030f0eff */
[----:B------:R3:W-:Y:S01]  /*b530*/  STG.E.U16 desc[UR32][R6.64], R12 ;  /* 0x0000000c06007986 */ /* 0x0007e2000c101520 */
[----:B------:R-:W-:Y:S01]  /*b540*/  FMUL R23, R153, R23 ;  /* 0x0000001799177220 */ /* 0x000fe20000400000 */
[----:B------:R-:W-:-:S02]  /*b550*/  IMAD R87, R0, 0x26, RZ ;  /* 0x0000002600577824 */ /* 0x000fc400078e02ff */
[----:B------:R-:W-:Y:S01]  /*b560*/  FMUL R239, R153, R57 ;  /* 0x0000003999ef7220 */ /* 0x000fe20000400000 */
[-C--:B0-----:R-:W-:Y:S01]  /*b570*/  IADD3 R2, P5, PT, R35, R206.reuse, RZ ;  /* 0x000000ce23027210 */ /* 0x081fe20007fbe0ff */
[----:B------:R-:W-:Y:S01]  /*b580*/  IMAD R155, R0, 0x28, RZ ;  /* 0x00000028009b7824 */ /* 0x000fe200078e02ff */
[----:B------:R-:W-:Y:S01]  /*b590*/  PRMT R10, R16, 0x7632, R10 ;  /* 0x00007632100a7816 */ /* 0x000fe2000000000a */
[----:B------:R-:W-:Y:S01]  /*b5a0*/  IMAD R57, R0, 0xfe, RZ ;  /* 0x000000fe00397824 */ /* 0x000fe200078e02ff */
[----:B--2---:R-:W-:Y:S01]  /*b5b0*/  PRMT R5, R12, 0x7632, R5 ;  /* 0x000076320c057816 */ /* 0x004fe20000000005 */
[----:B------:R-:W-:Y:S01]  /*b5c0*/  FMUL R241, R153, R55 ;  /* 0x0000003799f17220 */ /* 0x000fe20000400000 */
[----:B------:R-:W-:Y:S01]  /*b5d0*/  IADD3 R4, P6, PT, R37, R206, RZ ;  /* 0x000000ce25047210 */ /* 0x000fe20007fde0ff */
[C---:B------:R-:W-:Y:S01]  /*b5e0*/  IMAD R159, R0.reuse, 0x2a, RZ ;  /* 0x0000002a009f7824 */ /* 0x040fe200078e02ff */
[----:B------:R-:W-:Y:S01]  /*b5f0*/  LEA.HI.X.SX32 R3, R29, R38, 0x1, P5 ;  /* 0x000000261d037211 */ /* 0x000fe200028f0eff */
[----:B------:R-:W-:Y:S01]  /*b600*/  IMAD R29, R0, 0x18, RZ ;  /* 0x00000018001d7824 */ /* 0x000fe200078e02ff */
[----:B------:R0:W-:Y:S01]  /*b610*/  STG.E.U16 desc[UR32][R8.64], R5 ;  /* 0x0000000508007986 */ /* 0x0001e2000c101520 */
[----:B---3--:R-:W-:Y:S01]  /*b620*/  PRMT R7, R14, 0x7632, R7 ;  /* 0x000076320e077816 */ /* 0x008fe20000000007 */
[C---:B------:R-:W-:Y:S01]  /*b630*/  IMAD R163, R0.reuse, 0x2c, RZ ;  /* 0x0000002c00a37824 */ /* 0x040fe200078e02ff */
[C---:B------:R-:W-:Y:S01]  /*b640*/  LEA R13, R0.reuse, R0, 0x4 ;  /* 0x00000000000d7211 */ /* 0x040fe200078e20ff */
[----:B------:R-:W-:Y:S01]  /*b650*/  STG.E.U16 desc[UR32][R2.64], R14 ;  /* 0x0000000e02007986 */ /* 0x000fe2000c101520 */
[----:B------:R-:W-:Y:S01]  /*b660*/  F2FP.F16.F32.PACK_AB R22, R23, R22 ;  /* 0x000000161716723e */ /* 0x000fe200000000ff */
[----:B------:R-:W-:Y:S01]  /*b670*/  FMUL R242, R153, R54 ;  /* 0x0000003699f27220 */ /* 0x000fe20000400000 */
[C---:B------:R-:W-:Y:S01]  /*b680*/  LEA R55, R0.reuse, -R0, 0x7 ;  /* 0x8000000000377211 */ /* 0x040fe200078e38ff */
[----:B------:R-:W-:-:S02]  /*b690*/  IMAD R167, R0, 0x2e, RZ ;  /* 0x0000002e00a77824 */ /* 0x000fc400078e02ff */
[C---:B------:R-:W-:Y:S01]  /*b6a0*/  FMUL R240, R153.reuse, R56 ;  /* 0x0000003899f07220 */ /* 0x040fe20000400000 */
[C---:B------:R-:W-:Y:S02]  /*b6b0*/  IMAD R199, R0.reuse, 0x30, RZ ;  /* 0x0000003000c77824 */ /* 0x040fe400078e02ff */
[----:B------:R-:W-:Y:S01]  /*b6c0*/  FMUL R238, R153, R58 ;  /* 0x0000003a99ee7220 */ /* 0x000fe20000400000 */
[----:B0-----:R-:W-:Y:S01]  /*b6d0*/  LEA.HI.X.SX32 R5, R11, R38, 0x1, P6 ;  /* 0x000000260b057211 */ /* 0x001fe200030f0eff */
[C---:B------:R-:W-:Y:S01]  /*b6e0*/  IMAD R11, R0.reuse, 0xd, RZ ;  /* 0x0000000d000b7824 */ /* 0x040fe200078e02ff */
[-C--:B------:R-:W-:Y:S01]  /*b6f0*/  IADD3 R6, P6, PT, R29, R206.reuse, RZ ;  /* 0x000000ce1d067210 */ /* 0x080fe20007fde0ff */
[C---:B------:R-:W-:Y:S01]  /*b700*/  IMAD R203, R0.reuse, 0x32, RZ ;  /* 0x0000003200cb7824 */ /* 0x040fe200078e02ff */
[----:B------:R-:W-:Y:S01]  /*b710*/  IADD3 R8, P5, PT, R41, R206, RZ ;  /* 0x000000ce29087210 */ /* 0x000fe20007fbe0ff */
[----:B------:R0:W-:Y:S01]  /*b720*/  STG.E.U16 desc[UR32][R4.64], R7 ;  /* 0x0000000704007986 */ /* 0x0001e2000c101520 */
[----:B------:R-:W-:-:S02]  /*b730*/  IMAD R15, R0, 0x34, RZ ;  /* 0x00000034000f7824 */ /* 0x000fc400078e02ff */
[----:B------:R-:W-:Y:S01]  /*b740*/  FMUL R24, R153, R24 ;  /* 0x0000001899187220 */ /* 0x000fe20000400000 */
[----:B------:R-:W-:Y:S01]  /*b750*/  LEA.HI.X.SX32 R9, R11, R38, 0x1, P5 ;  /* 0x000000260b097211 */ /* 0x000fe200028f0eff */
[C---:B------:R-:W-:Y:S01]  /*b760*/  FMUL R25, R153.reuse, R25 ;  /* 0x0000001999197220 */ /* 0x040fe20000400000 */
[C---:B------:R-:W-:Y:S01]  /*b770*/  SHF.L.U32 R11, R0.reuse, 0x4, RZ ;  /* 0x00000004000b7819 */ /* 0x040fe200000006ff */
[C---:B------:R-:W-:Y:S01]  /*b780*/  FMUL R237, R153.reuse, R59 ;  /* 0x0000003b99ed7220 */ /* 0x040fe20000400000 */
[C---:B------:R-:W-:Y:S01]  /*b790*/  FMUL R236, R153.reuse, R60 ;  /* 0x0000003c99ec7220 */ /* 0x040fe20000400000 */
[C---:B------:R-:W-:Y:S01]  /*b7a0*/  FMUL R234, R153.reuse, R62 ;  /* 0x0000003e99ea7220 */ /* 0x040fe20000400000 */
[C---:B------:R-:W-:Y:S02]  /*b7b0*/  IMAD R19, R0.reuse, 0x36, RZ ;  /* 0x0000003600137824 */ /* 0x040fe400078e02ff */
[----:B------:R-:W-:Y:S01]  /*b7c0*/  FMUL R146, R153, R39 ;  /* 0x0000002799927220 */ /* 0x000fe20000400000 */
[C---:B------:R-:W-:Y:S01]  /*b7d0*/  IMAD R23, R0.reuse, 0x38, RZ ;  /* 0x0000003800177824 */ /* 0x040fe200078e02ff */
[----:B0-----:R-:W-:Y:S01]  /*b7e0*/  LEA.HI.X.SX32 R7, R31, R38, 0x1, P6 ;  /* 0x000000261f077211 */ /* 0x001fe200030f0eff */
[----:B------:R-:W-:Y:S01]  /*b7f0*/  FMUL R235, R153, R61 ;  /* 0x0000003d99eb7220 */ /* 0x000fe20000400000 */
[----:B------:R-:W-:Y:S01]  /*b800*/  IADD3 R2, P6, PT, R17, R206, RZ ;  /* 0x000000ce11027210 */ /* 0x000fe20007fde0ff */
[----:B------:R-:W-:Y:S01]  /*b810*/  FMUL R233, R153, R63 ;  /* 0x0000003f99e97220 */ /* 0x000fe20000400000 */
[C---:B------:R-:W-:Y:S01]  /*b820*/  LEA R5, R0.reuse, -R0, 0x4 ;  /* 0x8000000000057211 */ /* 0x040fe200078e20ff */
[----:B------:R0:W-:Y:S01]  /*b830*/  STG.E.U16 desc[UR32][R6.64], R16 ;  /* 0x0000001006007986 */ /* 0x0001e2000c101520 */
[----:B------:R-:W-:Y:S01]  /*b840*/  LEA.HI.X.SX32 R3, R33, R38, 0x1, P6 ;  /* 0x0000002621037211 */ /* 0x000fe200030f0eff */
[C---:B------:R-:W-:Y:S01]  /*b850*/  IMAD R33, R0.reuse, 0x1e, RZ ;  /* 0x0000001e00217824 */ /* 0x040fe200078e02ff */
[----:B------:R-:W-:Y:S01]  /*b860*/  F2FP.F16.F32.PACK_AB R39, R25, R24 ;  /* 0x000000181927723e */ /* 0x000fe200000000ff */
[----:B------:R2:W-:Y:S01]  /*b870*/  STG.E.U16 desc[UR32][R8.64], R10 ;  /* 0x0000000a08007986 */ /* 0x0005e2000c101520 */
[C---:B------:R-:W-:Y:S01]  /*b880*/  FMUL R232, R153.reuse, R64 ;  /* 0x0000004099e87220 */ /* 0x040fe20000400000 */
[----:B------:R-:W-:Y:S01]  /*b890*/  FMUL R230, R153, R66 ;  /* 0x0000004299e67220 */ /* 0x000fe20000400000 */
[----:B------:R-:W-:Y:S01]  /*b8a0*/  IADD3 R4, P6, PT, R33, R206, RZ ;  /* 0x000000ce21047210 */ /* 0x000fe20007fde0ff */
[----:B------:R3:W-:Y:S01]  /*b8b0*/  STG.E.U16 desc[UR32][R2.64], R18 ;  /* 0x0000001202007986 */ /* 0x0007e2000c101520 */
[----:B------:R-:W-:-:S02]  /*b8c0*/  IMAD R31, R0, 0x3c, RZ ;  /* 0x0000003c001f7824 */ /* 0x000fc400078e02ff */
[----:B------:R-:W-:Y:S01]  /*b8d0*/  FMUL R231, R153, R65 ;  /* 0x0000004199e77220 */ /* 0x000fe20000400000 */
[----:B------:R-:W-:Y:S01]  /*b8e0*/  LEA.HI.X.SX32 R5, R5, R38, 0x1, P6 ;  /* 0x0000002605057211 */ /* 0x000fe200030f0eff */
[C---:B------:R-:W-:Y:S01]  /*b8f0*/  FMUL R229, R153.reuse, R67 ;  /* 0x0000004399e57220 */ /* 0x040fe20000400000 */
[C---:B0-----:R-:W-:Y:S01]  /*b900*/  LEA R6, P5, R0.reuse, R206, 0x5 ;  /* 0x000000ce00067211 */ /* 0x041fe200078a28ff */
[C---:B------:R-:W-:Y:S01]  /*b910*/  FMUL R228, R153.reuse, R68 ;  /* 0x0000004499e47220 */ /* 0x040fe20000400000 */
[----:B------:R-:W-:Y:S01]  /*b920*/  FMUL R226, R153, R70 ;  /* 0x0000004699e27220 */ /* 0x000fe20000400000 */
[----:B--2---:R-:W-:Y:S01]  /*b930*/  IADD3 R8, P6, PT, R49, R206, RZ ;  /* 0x000000ce31087210 */ /* 0x004fe20007fde0ff */
[----:B------:R-:W-:Y:S01]  /*b940*/  FMUL R227, R153, R69 ;  /* 0x0000004599e37220 */ /* 0x000fe20000400000 */
[-C--:B------:R-:W-:Y:S01]  /*b950*/  LEA.HI.X.SX32 R7, R11, R38.reuse, 0x1, P5 ;  /* 0x000000260b077211 */ /* 0x080fe200028f0eff */
[----:B------:R-:W-:Y:S01]  /*b960*/  IMAD R11, R0, 0x13, RZ ;  /* 0x00000013000b7824 */ /* 0x000fe200078e02ff */
[----:B---3--:R-:W-:Y:S01]  /*b970*/  PRMT R3, R18, 0x7632, R3 ;  /* 0x0000763212037816 */ /* 0x008fe20000000003 */
[----:B------:R-:W-:Y:S01]  /*b980*/  FMUL R148, R153, R43 ;  /* 0x0000002b99947220 */ /* 0x000fe20000400000 */
[----:B------:R-:W-:Y:S01]  /*b990*/  LEA.HI.X.SX32 R9, R13, R38, 0x1, P6 ;  /* 0x000000260d097211 */ /* 0x000fe200030f0eff */
[C---:B------:R-:W-:Y:S01]  /*b9a0*/  IMAD R13, R0.reuse, 0x19, RZ ;  /* 0x00000019000d7824 */ /* 0x040fe200078e02ff */
[----:B------:R-:W-:Y:S01]  /*b9b0*/  IADD3 R2, P6, PT, R83, R206, RZ ;  /* 0x000000ce53027210 */ /* 0x000fe20007fde0ff */
[----:B------:R0:W-:Y:S01]  /*b9c0*/  STG.E.U16 desc[UR32][R4.64], R3 ;  /* 0x0000000304007986 */ /* 0x0001e2000c101520 */
[C---:B------:R-:W-:Y:S01]  /*b9d0*/  FMUL R225, R153.reuse, R71 ;  /* 0x0000004799e17220 */ /* 0x040fe20000400000 */
[C---:B------:R-:W-:Y:S01]  /*b9e0*/  FMUL R224, R153.reuse, R72 ;  /* 0x0000004899e07220 */ /* 0x040fe20000400000 */
[C---:B------:R-:W-:Y:S01]  /*b9f0*/  FMUL R150, R153.reuse, R47 ;  /* 0x0000002f99967220 */ /* 0x040fe20000400000 */
[----:B------:R2:W-:Y:S01]  /*ba00*/  STG.E.U16 desc[UR32][R6.64], R20 ;  /* 0x0000001406007986 */ /* 0x0005e2000c101520 */
[----:B------:R-:W-:Y:S01]  /*ba10*/  FMUL R222, R153, R74 ;  /* 0x0000004a99de7220 */ /* 0x000fe20000400000 */
[C---:B------:R-:W-:Y:S01]  /*ba20*/  LEA R21, R0.reuse, -R0, 0x5 ;  /* 0x8000000000157211 */ /* 0x040fe200078e28ff */
[C---:B------:R-:W-:Y:S01]  /*ba30*/  IMAD R43, R0.reuse, 0x42, RZ ;  /* 0x00000042002b7824 */ /* 0x040fe200078e02ff */
[C---:B------:R-:W-:Y:S01]  /*ba40*/  SHF.L.U32 R25, R0.reuse, 0x5, RZ ;  /* 0x0000000500197819 */ /* 0x040fe200000006ff */
[----:B------:R-:W-:-:S02]  /*ba50*/  IMAD R47, R0, 0x44, RZ ;  /* 0x00000044002f7824 */ /* 0x000fc400078e02ff */
[C---:B------:R-:W-:Y:S01]  /*ba60*/  FMUL R223, R153.reuse, R73 ;  /* 0x0000004999df7220 */ /* 0x040fe20000400000 */
[C---:B------:R-:W-:Y:S01]  /*ba70*/  FMUL R149, R153.reuse, R45 ;  /* 0x0000002d99957220 */ /* 0x040fe20000400000 */
[----:B0-----:R-:W-:Y:S01]  /*ba80*/  PRMT R5, R20, 0x7632, R5 ;  /* 0x0000763214057816 */ /* 0x001fe20000000005 */
[----:B------:R-:W-:Y:S01]  /*ba90*/  FMUL R221, R153, R75 ;  /* 0x0000004b99dd7220 */ /* 0x000fe20000400000 */
[----:B------:R-:W-:Y:S01]  /*baa0*/  IADD3 R4, P5, PT, R87, R206, RZ ;  /* 0x000000ce57047210 */ /* 0x000fe20007fbe0ff */
[----:B------:R-:W-:Y:S01]  /*bab0*/  FMUL R220, R153, R76 ;  /* 0x0000004c99dc7220 */ /* 0x000fe20000400000 */
[----:B------:R-:W-:Y:S01]  /*bac0*/  LEA.HI.X.SX32 R3, R27, R38, 0x1, P6 ;  /* 0x000000261b037211 */ /* 0x000fe200030f0eff */
[----:B------:R0:W-:Y:S01]  /*bad0*/  STG.E.U16 desc[UR32][R8.64], R5 ;  /* 0x0000000508007986 */ /* 0x0001e2000c101520 */
[----:B------:R-:W-:Y:S01]  /*bae0*/  IADD3 R10, P6, PT, R155, R206, RZ ;  /* 0x000000ce9b0a7210 */ /* 0x000fe20007fde0ff */
[----:B--2---:R-:W-:Y:S01]  /*baf0*/  IMAD R7, R0, 0x15, RZ ;  /* 0x0000001500077824 */ /* 0x004fe200078e02ff */
[----:B------:R-:W-:Y:S01]  /*bb00*/  PRMT R6, R22, 0x7632, R6 ;  /* 0x0000763216067816 */ /* 0x000fe20000000006 */
[----:B------:R2:W-:Y:S01]  /*bb10*/  STG.E.U16 desc[UR32][R2.64], R22 ;  /* 0x0000001602007986 */ /* 0x0005e2000c101520 */
[----:B------:R-:W-:-:S02]  /*bb20*/  IMAD R27, R0, 0x3a, RZ ;  /* 0x0000003a001b7824 */ /* 0x000fc400078e02ff */
[C---:B------:R-:W-:Y:S01]  /*bb30*/  FMUL R218, R153.reuse, R78 ;  /* 0x0000004e99da7220 */ /* 0x040fe20000400000 */
[C---:B------:R-:W-:Y:S01]  /*bb40*/  LEA R45, R0.reuse, R0, 0x5 ;  /* 0x00000000002d7211 */ /* 0x040fe200078e28ff */
[C---:B------:R-:W-:Y:S02]  /*bb50*/  IMAD R192, R0.reuse, 0x46, RZ ;  /* 0x0000004600c07824 */ /* 0x040fe400078e02ff */
[C---:B------:R-:W-:Y:S01]  /*bb60*/  FMUL R219, R153.reuse, R77 ;  /* 0x0000004d99db7220 */ /* 0x040fe20000400000 */
[C---:B------:R-:W-:Y:S02]  /*bb70*/  IMAD R190, R0.reuse, 0x48, RZ ;  /* 0x0000004800be7824 */ /* 0x040fe400078e02ff */
[----:B------:R-:W-:Y:S01]  /*bb80*/  FMUL R215, R153, R81 ;  /* 0x0000005199d77220 */ /* 0x000fe20000400000 */
[-C--:B0-----:R-:W-:Y:S01]  /*bb90*/  LEA.HI.X.SX32 R5, R11, R38.reuse, 0x1, P5 ;  /* 0x000000260b057211 */ /* 0x081fe200028f0eff */
[C---:B------:R-:W-:Y:S01]  /*bba0*/  IMAD R9, R0.reuse, 0x17, RZ ;  /* 0x0000001700097824 */ /* 0x040fe200078e02ff */
[----:B------:R-:W-:Y:S01]  /*bbb0*/  LEA.HI.X.SX32 R11, R35, R38, 0x1, P6 ;  /* 0x00000026230b7211 */ /* 0x000fe200030f0eff */
[C---:B------:R-:W-:Y:S01]  /*bbc0*/  IMAD R35, R0.reuse, 0x3e, RZ ;  /* 0x0000003e00237824 */ /* 0x040fe200078e02ff */
[-C--:B--2---:R-:W-:Y:S01]  /*bbd0*/  IADD3 R2, P6, PT, R57, R206.reuse, RZ ;  /* 0x000000ce39027210 */ /* 0x084fe20007fde0ff */
[----:B------:R0:W-:Y:S01]  /*bbe0*/  STG.E.U16 desc[UR32][R4.64], R6 ;  /* 0x0000000604007986 */ /* 0x0001e2000c101520 */
[----:B------:R-:W-:Y:S01]  /*bbf0*/  IADD3 R168, P5, PT, R159, R206, RZ ;  /* 0x000000ce9fa87210 */ /* 0x000fe20007fbe0ff */
[----:B------:R-:W-:Y:S01]  /*bc00*/  FMUL R217, R153, R79 ;  /* 0x0000004f99d97220 */ /* 0x000fe20000400000 */
[----:B------:R-:W-:Y:S01]  /*bc10*/  LEA.HI.X.SX32 R3, R55, R38, 0x1, P6 ;  /* 0x0000002637037211 */ /* 0x000fe200030f0eff */
[----:B------:R2:W-:Y:S01]  /*bc20*/  STG.E.U16 desc[UR32][R10.64], R39 ;  /* 0x000000270a007986 */ /* 0x0005e2000c101520 */
[----:B------:R-:W-:Y:S01]  /*bc30*/  IADD3 R54, P6, PT, R163, R206, RZ ;  /* 0x000000cea3367210 */ /* 0x000fe20007fde0ff */
[----:B------:R-:W-:Y:S01]  /*bc40*/  FMUL R216, R153, R80 ;  /* 0x0000005099d87220 */ /* 0x000fe20000400000 */
[----:B------:R-:W-:Y:S01]  /*bc50*/  LEA.HI.X.SX32 R169, R7, R38, 0x1, P5 ;  /* 0x0000002607a97211 */ /* 0x000fe200028f0eff */
[C---:B------:R-:W-:Y:S01]  /*bc60*/  IMAD R81, R0.reuse, 0x23, RZ ;  /* 0x0000002300517824 */ /* 0x040fe200078e02ff */
[----:B------:R-:W-:Y:S01]  /*bc70*/  IADD3 R56, P5, PT, R167, R206, RZ ;  /* 0x000000cea7387210 */ /* 0x000fe20007fbe0ff */
[----:B------:R-:W-:Y:S01]  /*bc80*/  FMUL R214, R153, R82 ;  /* 0x0000005299d67220 */ /* 0x000fe20000400000 */
[----:B------:R-:W-:Y:S01]  /*bc90*/  LEA.HI.X.SX32 R55, R37, R38, 0x1, P6 ;  /* 0x0000002625377211 */ /* 0x000fe200030f0eff */
[C---:B0-----:R-:W-:Y:S01]  /*bca0*/  IMAD R5, R0.reuse, 0x1b, RZ ;  /* 0x0000001b00057824 */ /* 0x041fe200078e02ff */
[----:B------:R-:W-:Y:S01]  /*bcb0*/  IADD3 R58, P6, PT, R199, R206, RZ ;  /* 0x000000cec73a7210 */ /* 0x000fe20007fde0ff */
[C---:B------:R-:W-:Y:S01]  /*bcc0*/  IMAD R188, R0.reuse, 0x4a, RZ ;  /* 0x0000004a00bc7824 */ /* 0x040fe200078e02ff */
[----:B------:R-:W-:Y:S01]  /*bcd0*/  LEA.HI.X.SX32 R57, R9, R38, 0x1, P5 ;  /* 0x0000002609397211 */ /* 0x000fe200028f0eff */
[C---:B--2---:R-:W-:Y:S01]  /*bce0*/  IMAD R11, R0.reuse, 0x1d, RZ ;  /* 0x0000001d000b7824 */ /* 0x044fe200078e02ff */
[----:B------:R-:W-:Y:S01]  /*bcf0*/  IADD3 R60, P5, PT, R203, R206, RZ ;  /* 0x000000cecb3c7210 */ /* 0x000fe20007fbe0ff */
[C---:B------:R-:W-:Y:S01]  /*bd00*/  IMAD R183, R0.reuse, 0x4c, RZ ;  /* 0x0000004c00b77824 */ /* 0x040fe200078e02ff */
[----:B------:R-:W-:Y:S01]  /*bd10*/  LEA.HI.X.SX32 R59, R29, R38, 0x1, P6 ;  /* 0x000000261d3b7211 */ /* 0x000fe200030f0eff */
[----:B------:R-:W-:Y:S01]  /*bd20*/  FMUL R211, R153, R85 ;  /* 0x0000005599d37220 */ /* 0x000fe20000400000 */
[----:B------:R-:W-:Y:S01]  /*bd30*/  IADD3 R62, P6, PT, R15, R206, RZ ;  /* 0x000000ce0f3e7210 */ /* 0x000fe20007fde0ff */
[----:B------:R-:W-:Y:S01]  /*bd40*/  FMUL R212, R153, R84 ;  /* 0x0000005499d47220 */ /* 0x000fe20000400000 */
[----:B------:R-:W-:Y:S01]  /*bd50*/  LEA.HI.X.SX32 R61, R13, R38, 0x1, P5 ;  /* 0x000000260d3d7211 */ /* 0x000fe200028f0eff */
[C---:B------:R-:W-:Y:S01]  /*bd60*/  IMAD R85, R0.reuse, 0x25, RZ ;  /* 0x0000002500557824 */ /* 0x040fe200078e02ff */
[----:B------:R-:W-:Y:S01]  /*bd70*/  IADD3 R64, P5, PT, R19, R206, RZ ;  /* 0x000000ce13407210 */ /* 0x000fe20007fbe0ff */
[----:B------:R-:W-:Y:S01]  /*bd80*/  FMUL R210, R153, R86 ;  /* 0x0000005699d27220 */ /* 0x000fe20000400000 */
[----:B------:R-:W-:Y:S01]  /*bd90*/  LEA.HI.X.SX32 R63, R41, R38, 0x1, P6 ;  /* 0x00000026293f7211 */ /* 0x000fe200030f0eff */
[C---:B------:R-:W-:Y:S01]  /*bda0*/  IMAD R179, R0.reuse, 0x4e, RZ ;  /* 0x0000004e00b37824 */ /* 0x040fe200078e02ff */
[----:B------:R-:W-:Y:S01]  /*bdb0*/  IADD3 R66, P6, PT, R23, R206, RZ ;  /* 0x000000ce17427210 */ /* 0x000fe20007fde0ff */
[C---:B------:R-:W-:Y:S01]  /*bdc0*/  IMAD R175, R0.reuse, 0x50, RZ ;  /* 0x0000005000af7824 */ /* 0x040fe200078e02ff */
[----:B------:R-:W-:Y:S01]  /*bdd0*/  LEA.HI.X.SX32 R65, R5, R38, 0x1, P5 ;  /* 0x0000002605417211 */ /* 0x000fe200028f0eff */
[----:B------:R-:W-:Y:S01]  /*bde0*/  FMUL R135, R153, R30 ;  /* 0x0000001e99877220 */ /* 0x000fe20000400000 */
[----:B------:R-:W-:Y:S01]  /*bdf0*/  IADD3 R68, P5, PT, R27, R206, RZ ;  /* 0x000000ce1b447210 */ /* 0x000fe20007fbe0ff */
[----:B------:R-:W-:Y:S01]  /*be00*/  FMUL R139, R153, R32 ;  /* 0x00000020998b7220 */ /* 0x000fe20000400000 */
        /* <DEDUP_REMOVED lines=9> */
[C---:B------:R-:W-:Y:S01]  /*bea0*/  FMUL R44, R153.reuse, R44 ;  /* 0x0000002c992c7220 */ /* 0x040fe20000400000 */
[----:B------:R-:W-:Y:S01]  /*beb0*/  LEA R74, P6, R0, R206, 0x6 ;  /* 0x000000ce004a7211 */ /* 0x000fe200078c30ff */
        /* <DEDUP_REMOVED lines=22> */
[----:B------:R-:W-:Y:S01]  /*c020*/  FMUL R93, R153, R93 ;  /* 0x0000005d995d7220 */ /* 0x000fe20000400000 */
[----:B------:R-:W-:Y:S01]  /*c030*/  IADD3 R86, P6, PT, R183, R206, RZ ;  /* 0x000000ceb7567210 */ /* 0x000fe20007fde0ff */
        /* <DEDUP_REMOVED lines=37> */
[----:B------:R-:W-:Y:S01]  /*c290*/  FMUL R131, R153, R131 ;  /* 0x0000008399837220 */ /* 0x000fe20000400000 */
        /* <DEDUP_REMOVED lines=75> */
[----:B------:R-:W-:Y:S01]  /*c750*/  F2FP.F16.F32.PACK_AB R136, R138, R136 ;  /* 0x000000888a88723e */ /* 0x000fe200000000ff */
[C---:B------:R-:W-:Y:S01]  /*c760*/  IMAD R138, R0.reuse, 0xb8, RZ ;  /* 0x000000b8008a7824 */ /* 0x040fe200078e02ff */
[----:B------:R-:W-:Y:S01]  /*c770*/  IADD3 R24, P5, PT, R189, R206, RZ ;  /* 0x000000cebd187210 */ /* 0x000fe20007fbe0ff */
[C---:B------:R-:W-:Y:S01]  /*c780*/  IMAD R198, R0.reuse, 0xee, RZ ;  /* 0x000000ee00c67824 */ /* 0x040fe200078e02ff */
[----:B------:R-:W-:Y:S01]  /*c790*/  LEA.HI.X.SX32 R23, R23, R38, 0x1, P6 ;  /* 0x0000002617177211 */ /* 0x000fe200030f0eff */
[C---:B------:R-:W-:Y:S01]  /*c7a0*/  IMAD R205, R0.reuse, 0xf4, RZ ;  /* 0x000000f400cd7824 */ /* 0x040fe200078e02ff */
[----:B------:R-:W-:Y:S01]  /*c7b0*/  PRMT R194, R39, 0x7632, R194 ;  /* 0x0000763227c27816 */ /* 0x000fe200000000c2 */
[C---:B------:R-:W-:Y:S01]  /*c7c0*/  IMAD R196, R0.reuse, 0x6f, RZ ;  /* 0x0000006f00c47824 */ /* 0x040fe200078e02ff */
[----:B------:R-:W-:Y:S01]  /*c7d0*/  IADD3 R26, P6, PT, R191, R206, RZ ;  /* 0x000000cebf1a7210 */ /* 0x000fe20007fde0ff */
[----:B------:R-:W-:Y:S01]  /*c7e0*/  IMAD R204, R0, 0x73, RZ ;  /* 0x0000007300cc7824 */ /* 0x000fe200078e02ff */
[----:B------:R-:W-:Y:S01]  /*c7f0*/  F2FP.F16.F32.PACK_AB R133, R134, R133 ;  /* 0x000000858685723e */ /* 0x000fe200000000ff */
[----:B------:R0:W-:Y:S01]  /*c800*/  STG.E.U16 desc[UR32][R168.64], R194 ;  /* 0x000000c2a8007986 */ /* 0x0001e2000c101520 */
[----:B------:R-:W-:Y:S01]  /*c810*/  PRMT R134, R136, 0x7632, R134 ;  /* 0x0000763288867816 */ /* 0x000fe20000000086 */
[C---:B------:R-:W-:Y:S01]  /*c820*/  IMAD R244, R0.reuse, 0x75, RZ ;  /* 0x0000007500f47824 */ /* 0x040fe200078e02ff */
[----:B------:R-:W-:Y:S01]  /*c830*/  LEA.HI.X.SX32 R25, R25, R38, 0x1, P5 ;  /* 0x0000002619197211 */ /* 0x000fe200028f0eff */
[----:B------:R2:W-:Y:S01]  /*c840*/  STG.E.U16 desc[UR32][R54.64], R136 ;  /* 0x0000008836007986 */ /* 0x0005e2000c101520 */
[----:B------:R-:W-:Y:S01]  /*c850*/  IADD3 R28, P5, PT, R193, R206, RZ ;  /* 0x000000cec11c7210 */ /* 0x000fe20007fbe0ff */
[C---:B------:R-:W-:Y:S01]  /*c860*/  IMAD R247, R0.reuse, 0x77, RZ ;  /* 0x0000007700f77824 */ /* 0x040fe200078e02ff */
[----:B------:R-:W-:Y:S01]  /*c870*/  LEA.HI.X.SX32 R27, R27, R38, 0x1, P6 ;  /* 0x000000261b1b7211 */ /* 0x000fe200030f0eff */
[----:B------:R3:W-:Y:S01]  /*c880*/  STG.E.U16 desc[UR32][R56.64], R134 ;  /* 0x0000008638007986 */ /* 0x0007e2000c101520 */
[----:B------:R-:W-:Y:S01]  /*c890*/  F2FP.F16.F32.PACK_AB R135, R137, R135 ;  /* 0x000000878987723e */ /* 0x000fe200000000ff */
[----:B------:R-:W-:Y:S01]  /*c8a0*/  IMAD R137, R0, 0x5b, RZ ;  /* 0x0000005b00897824 */ /* 0x000fe200078e02ff */
[----:B------:R-:W-:Y:S01]  /*c8b0*/  IADD3 R30, P6, PT, R195, R206, RZ ;  /* 0x000000cec31e7210 */ /* 0x000fe20007fde0ff */
[----:B------:R4:W-:Y:S01]  /*c8c0*/  STG.E.U16 desc[UR32][R58.64], R133 ;  /* 0x000000853a007986 */ /* 0x0009e2000c101520 */
[----:B------:R-:W-:Y:S01]  /*c8d0*/  F2FP.F16.F32.PACK_AB R139, R140, R139 ;  /* 0x0000008b8c8b723e */ /* 0x000fe200000000ff */
[C---:B0-----:R-:W-:Y:S01]  /*c8e0*/  IMAD R169, R0.reuse, 0x94, RZ ;  /* 0x0000009400a97824 */ /* 0x041fe200078e02ff */
[----:B------:R-:W-:Y:S01]  /*c8f0*/  LEA.HI.X.SX32 R29, R37, R38, 0x1, P5 ;  /* 0x00000026251d7211 */ /* 0x000fe200028f0eff */
[C---:B--2---:R-:W-:Y:S01]  /*c900*/  IMAD R136, R0.reuse, 0xb6, RZ ;  /* 0x000000b600887824 */ /* 0x044fe200078e02ff */
[----:B------:R-:W-:Y:S01]  /*c910*/  PRMT R55, R133, 0x7632, R55 ;  /* 0x0000763285377816 */ /* 0x000fe20000000037 */
[----:B------:R-:W-:Y:S01]  /*c920*/  IMAD R168, R0, 0xd6, RZ ;  /* 0x000000d600a87824 */ /* 0x000fe200078e02ff */
[----:B------:R-:W-:Y:S01]  /*c930*/  F2FP.F16.F32.PACK_AB R141, R142, R141 ;  /* 0x0000008d8e8d723e */ /* 0x000fe200000000ff */
[C---:B---3--:R-:W-:Y:S01]  /*c940*/  IMAD R134, R0.reuse, 0xb4, RZ ;  /* 0x000000b400867824 */ /* 0x048fe200078e02ff */
[----:B------:R-:W-:Y:S01]  /*c950*/  PRMT R57, R135, 0x7632, R57 ;  /* 0x0000763287397816 */ /* 0x000fe20000000039 */
[----:B------:R0:W-:Y:S01]  /*c960*/  STG.E.U16 desc[UR32][R60.64], R55 ;  /* 0x000000373c007986 */ /* 0x0001e2000c101520 */
[----:B------:R-:W-:Y:S01]  /*c970*/  IADD3 R32, P5, PT, R199, R206, RZ ;  /* 0x000000cec7207210 */ /* 0x000fe20007fbe0ff */
[C---:B----4-:R-:W-:Y:S01]  /*c980*/  IMAD R59, R0.reuse, 0x98, RZ ;  /* 0x00000098003b7824 */ /* 0x050fe200078e02ff */
[----:B------:R-:W-:Y:S01]  /*c990*/  LEA.HI.X.SX32 R31, R31, R38, 0x1, P6 ;  /* 0x000000261f1f7211 */ /* 0x000fe200030f0eff */
[----:B------:R2:W-:Y:S01]  /*c9a0*/  STG.E.U16 desc[UR32][R62.64], R135 ;  /* 0x000000873e007986 */ /* 0x0005e2000c101520 */
[----:B------:R-:W-:Y:S01]  /*c9b0*/  IADD3 R34, P6, PT, R203, R206, RZ ;  /* 0x000000cecb227210 */ /* 0x000fe20007fde0ff */
[----:B------:R-:W-:Y:S01]  /*c9c0*/  IMAD R133, R0, 0x59, RZ ;  /* 0x0000005900857824 */ /* 0x000fe200078e02ff */
[----:B------:R-:W-:Y:S01]  /*c9d0*/  PRMT R54, R139, 0x7632, R54 ;  /* 0x000076328b367816 */ /* 0x000fe20000000036 */
[----:B------:R-:W-:Y:S01]  /*c9e0*/  STG.E.U16 desc[UR32][R64.64], R57 ;  /* 0x0000003940007986 */ /* 0x000fe2000c101520 */
[----:B------:R-:W-:Y:S01]  /*c9f0*/  F2FP.F16.F32.PACK_AB R143, R144, R143 ;  /* 0x0000008f908f723e */ /* 0x000fe200000000ff */
[----:B------:R-:W-:Y:S01]  /*ca00*/  IMAD R142, R0, 0xbc, RZ ;  /* 0x000000bc008e7824 */ /* 0x000fe200078e02ff */
[----:B------:R-:W-:Y:S01]  /*ca10*/  F2FP.F16.F32.PACK_AB R145, R146, R145 ;  /* 0x000000919291723e */ /* 0x000fe200000000ff */
[----:B------:R3:W-:Y:S01]  /*ca20*/  STG.E.U16 desc[UR32][R66.64], R139 ;  /* 0x0000008b42007986 */ /* 0x0007e2000c101520 */
[----:B0-----:R-:W-:Y:S01]  /*ca30*/  PRMT R55, R141, 0x7632, R55 ;  /* 0x000076328d377816 */ /* 0x001fe20000000037 */
[C---:B------:R-:W-:Y:S01]  /*ca40*/  IMAD R61, R0.reuse, 0x9a, RZ ;  /* 0x0000009a003d7824 */ /* 0x040fe200078e02ff */
[----:B------:R-:W-:Y:S01]  /*ca50*/  LEA.HI.X.SX32 R33, R41, R38, 0x1, P5 ;  /* 0x0000002629217211 */ /* 0x000fe200028f0eff */
[C---:B------:R-:W-:Y:S01]  /*ca60*/  IMAD R41, R0.reuse, 0x8c, RZ ;  /* 0x0000008c00297824 */ /* 0x040fe200078e02ff */
[C---:B------:R-:W-:Y:S01]  /*ca70*/  LEA R45, R0.reuse, -R0, 0x6 ;  /* 0x80000000002d7211 */ /* 0x040fe200078e30ff */
[----:B------:R0:W-:Y:S01]  /*ca80*/  STG.E.U16 desc[UR32][R68.64], R54 ;  /* 0x0000003644007986 */ /* 0x0001e2000c101520 */
[----:B------:R-:W-:Y:S01]  /*ca90*/  IADD3 R36, P5, PT, R207, R206, RZ ;  /* 0x000000cecf247210 */ /* 0x000fe20007fbe0ff */
[C---:B--2---:R-:W-:Y:S01]  /*caa0*/  IMAD R63, R0.reuse, 0x49, RZ ;  /* 0x00000049003f7824 */ /* 0x044fe200078e02ff */
[----:B------:R-:W-:Y:S01]  /*cab0*/  LEA.HI.X.SX32 R35, R35, R38, 0x1, P6 ;  /* 0x0000002623237211 */ /* 0x000fe200030f0eff */
[----:B------:R-:W-:Y:S01]  /*cac0*/  STG.E.U16 desc[UR32][R70.64], R141 ;  /* 0x0000008d46007986 */ /* 0x000fe2000c101520 */
[----:B------:R-:W-:Y:S01]  /*cad0*/  PRMT R56, R143, 0x7632, R56 ;  /* 0x000076328f387816 */ /* 0x000fe20000000038 */
[C---:B---3--:R-:W-:Y:S01]  /*cae0*/  IMAD R67, R0.reuse, 0x9c, RZ ;  /* 0x0000009c00437824 */ /* 0x048fe200078e02ff */
[----:B------:R-:W-:Y:S01]  /*caf0*/  F2FP.F16.F32.PACK_AB R40, R147, R40 ;  /* 0x000000289328723e */ /* 0x000fe200000000ff */
[----:B------:R2:W-:Y:S01]  /*cb00*/  STG.E.U16 desc[UR32][R72.64], R55 ;  /* 0x0000003748007986 */ /* 0x0005e2000c101520 */
[C---:B------:R-:W-:Y:S01]  /*cb10*/  SHF.L.U32 R49, R0.reuse, 0x6, RZ ;  /* 0x0000000600317819 */ /* 0x040fe200000006ff */
[C---:B------:R-:W-:Y:S01]  /*cb20*/  IMAD R65, R0.reuse, 0x4f, RZ ;  /* 0x0000004f00417824 */ /* 0x040fe200078e02ff */
[C---:B------:R-:W-:Y:S01]  /*cb30*/  LEA RZ, P6, R0.reuse, R206, 0x7 ;  /* 0x000000ce00ff7211 */ /* 0x040fe200078c38ff */
[----:B------:R-:W-:Y:S01]  /*cb40*/  STG.E.U16 desc[UR32][R74.64], R143 ;  /* 0x0000008f4a007986 */ /* 0x000fe2000c101520 */
[----:B0-----:R-:W-:Y:S01]  /*cb50*/  PRMT R54, R145, 0x7632, R54 ;  /* 0x0000763291367816 */ /* 0x001fe20000000036 */
[----:B------:R-:W-:Y:S01]  /*cb60*/  IMAD R69, R0, 0xa0, RZ ;  /* 0x000000a000457824 */ /* 0x000fe200078e02ff */
[----:B------:R-:W-:Y:S01]  /*cb70*/  F2FP.F16.F32.PACK_AB R42, R148, R42 ;  /* 0x0000002a942a723e */ /* 0x000fe200000000ff */
[----:B------:R0:W-:Y:S01]  /*cb80*/  STG.E.U16 desc[UR32][R76.64], R56 ;  /* 0x000000384c007986 */ /* 0x0001e2000c101520 */
[----:B------:R-:W-:Y:S01]  /*cb90*/  LEA.HI.X.SX32 R37, R45, R38, 0x1, P5 ;  /* 0x000000262d257211 */ /* 0x000fe200028f0eff */
[----:B------:R-:W-:Y:S01]  /*cba0*/  IMAD R45, R0, 0x43, RZ ;  /* 0x00000043002d7824 */ /* 0x000fe200078e02ff */
[----:B------:R-:W-:Y:S01]  /*cbb0*/  F2FP.F16.F32.PACK_AB R44, R149, R44 ;  /* 0x0000002c952c723e */ /* 0x000fe200000000ff */
[----:B------:R3:W-:Y:S01]  /*cbc0*/  STG.E.U16 desc[UR32][R78.64], R145 ;  /* 0x000000914e007986 */ /* 0x0007e2000c101520 */
[----:B--2---:R-:W-:Y:S01]  /*cbd0*/  PRMT R55, R40, 0x7632, R55 ;  /* 0x0000763228377816 */ /* 0x004fe20000000037 */
[C---:B------:R-:W-:Y:S01]  /*cbe0*/  IMAD R57, R0.reuse, 0x4d, RZ ;  /* 0x0000004d00397824 */ /* 0x040fe200078e02ff */
[----:B------:R-:W-:Y:S01]  /*cbf0*/  IADD3 RZ, P5, PT, R197, R206, RZ ;  /* 0x000000cec5ff7210 */ /* 0x000fe20007fbe0ff */
[C---:B------:R-:W-:Y:S01]  /*cc00*/  IMAD R197, R0.reuse, 0x90, RZ ;  /* 0x0000009000c57824 */ /* 0x040fe200078e02ff */
[----:B------:R-:W-:Y:S01]  /*cc10*/  LEA.HI.X.SX32 R39, R49, R38, 0x1, P6 ;  /* 0x0000002631277211 */ /* 0x000fe200030f0eff */
[----:B------:R-:W-:Y:S01]  /*cc20*/  IMAD R49, R0, 0x8e, RZ ;  /* 0x0000008e00317824 */ /* 0x000fe200078e02ff */
[----:B------:R-:W-:Y:S01]  /*cc30*/  IADD3 RZ, P6, PT, R41, R206, RZ ;  /* 0x000000ce29ff7210 */ /* 0x000fe20007fde0ff */
[----:B------:R2:W-:Y:S01]  /*cc40*/  STG.E.U16 desc[UR32][R80.64], R54 ;  /* 0x0000003650007986 */ /* 0x0005e2000c101520 */
[----:B0-----:R-:W-:Y:S01]  /*cc50*/  PRMT R76, R42, 0x7632, R76 ;  /* 0x000076322a4c7816 */ /* 0x001fe2000000004c */
[----:B------:R-:W-:Y:S01]  /*cc60*/  IMAD R74, R0, 0xa4, RZ ;  /* 0x000000a4004a7824 */ /* 0x000fe200078e02ff */
[----:B------:R-:W-:Y:S01]  /*cc70*/  F2FP.F16.F32.PACK_AB R46, R150, R46 ;  /* 0x0000002e962e723e */ /* 0x000fe200000000ff */
[----:B------:R0:W-:Y:S01]  /*cc80*/  STG.E.U16 desc[UR32][R82.64], R40 ;  /* 0x0000002852007986 */ /* 0x0001e2000c101520 */
[C---:B------:R-:W-:Y:S01]  /*cc90*/  LEA R41, R0.reuse, R0, 0x6 ;  /* 0x0000000000297211 */ /* 0x040fe200078e30ff */
[----:B------:R-:W-:Y:S01]  /*cca0*/  IMAD R77, R0, 0x53, RZ ;  /* 0x00000053004d7824 */ /* 0x000fe200078e02ff */
[----:B---3--:R-:W-:Y:S01]  /*ccb0*/  PRMT R78, R44, 0x7632, R78 ;  /* 0x000076322c4e7816 */ /* 0x008fe2000000004e */
[----:B------:R3:W-:Y:S01]  /*ccc0*/  STG.E.U16 desc[UR32][R84.64], R55 ;  /* 0x0000003754007986 */ /* 0x0007e2000c101520 */
[----:B------:R-:W-:Y:S01]  /*ccd0*/  F2FP.F16.F32.PACK_AB R48, R151, R48 ;  /* 0x000000309730723e */ /* 0x000fe200000000ff */
[C---:B------:R-:W-:Y:S01]  /*cce0*/  IMAD R79, R0.reuse, 0xb2, RZ ;  /* 0x000000b2004f7824 */ /* 0x040fe200078e02ff */
[-C--:B------:R-:W-:Y:S01]  /*ccf0*/  LEA.HI.X.SX32 R43, R43, R38.reuse, 0x1, P2 ;  /* 0x000000262b2b7211 */ /* 0x080fe200010f0eff */
[----:B------:R4:W-:Y:S01]  /*cd00*/  STG.E.U16 desc[UR32][R86.64], R42 ;  /* 0x0000002a56007986 */ /* 0x0009e2000c101520 */
[----:B------:R-:W-:Y:S01]  /*cd10*/  LEA.HI.X.SX32 R45, R45, R38, 0x1, P3 ;  /* 0x000000262d2d7211 */ /* 0x000fe200018f0eff */
[----:B--2---:R-:W-:Y:S01]  /*cd20*/  IMAD R81, R0, 0x55, RZ ;  /* 0x0000005500517824 */ /* 0x004fe200078e02ff */
[----:B------:R-:W-:Y:S01]  /*cd30*/  PRMT R80, R46, 0x7632, R80 ;  /* 0x000076322e507816 */ /* 0x000fe20000000050 */
[----:B------:R2:W-:Y:S01]  /*cd40*/  STG.E.U16 desc[UR32][R152.64], R76 ;  /* 0x0000004c98007986 */ /* 0x0005e2000c101520 */
[----:B0-----:R-:W-:Y:S01]  /*cd50*/  F2FP.F16.F32.PACK_AB R40, R53, R52 ;  /* 0x000000343528723e */ /* 0x001fe200000000ff */
[C---:B------:R-:W-:Y:S01]  /*cd60*/  IMAD R53, R0.reuse, 0x9e, RZ ;  /* 0x0000009e00357824 */ /* 0x040fe200078e02ff */
[----:B------:R-:W-:Y:S01]  /*cd70*/  LEA.HI.X.SX32 R41, R41, R38, 0x1, P1 ;  /* 0x0000002629297211 */ /* 0x000fe200008f0eff */
[C---:B---3--:R-:W-:Y:S01]  /*cd80*/  IMAD R55, R0.reuse, 0x47, RZ ;  /* 0x0000004700377824 */ /* 0x048fe200078e02ff */
[-C--:B------:R-:W-:Y:S01]  /*cd90*/  IADD3 RZ, P2, PT, R197, R206.reuse, RZ ;  /* 0x000000cec5ff7210 */ /* 0x080fe20007f5e0ff */
[----:B------:R-:W-:Y:S01]  /*cda0*/  STG.E.U16 desc[UR32][R154.64], R44 ;  /* 0x0000002c9a007986 */ /* 0x000fe2000c101520 */
[-C--:B------:R-:W-:Y:S01]  /*cdb0*/  IADD3 RZ, P3, PT, R201, R206.reuse, RZ ;  /* 0x000000cec9ff7210 */ /* 0x080fe20007f7e0ff */
[C---:B----4-:R-:W-:Y:S01]  /*cdc0*/  IMAD R86, R0.reuse, 0xb0, RZ ;  /* 0x000000b000567824 */ /* 0x050fe200078e02ff */
[----:B------:R-:W-:Y:S01]  /*cdd0*/  IADD3 RZ, P1, PT, R49, R206, RZ ;  /* 0x000000ce31ff7210 */ /* 0x000fe20007f3e0ff */
[----:B------:R0:W-:Y:S01]  /*cde0*/  STG.E.U16 desc[UR32][R156.64], R78 ;  /* 0x0000004e9c007986 */ /* 0x0001e2000c101520 */
[----:B------:R-:W-:Y:S01]  /*cdf0*/  LEA.HI.X.SX32 R47, R47, R38, 0x1, P4 ;  /* 0x000000262f2f7211 */ /* 0x000fe200020f0eff */
[----:B--2---:R-:W-:Y:S01]  /*ce00*/  IMAD R76, R0, 0xa6, RZ ;  /* 0x000000a6004c7824 */ /* 0x004fe200078e02ff */
[----:B------:R-:W-:Y:S01]  /*ce10*/  F2FP.F16.F32.PACK_AB R50, R51, R50 ;  /* 0x000000323332723e */ /* 0x000fe200000000ff */
[----:B------:R-:W-:Y:S01]  /*ce20*/  STG.E.U16 desc[UR32][R158.64], R46 ;  /* 0x0000002e9e007986 */ /* 0x000fe2000c101520 */
[----:B------:R-:W-:Y:S01]  /*ce30*/  PRMT R82, R48, 0x7632, R82 ;  /* 0x0000763230527816 */ /* 0x000fe20000000052 */
[----:B------:R-:W-:Y:S01]  /*ce40*/  IMAD R148, R0, 0xc2, RZ ;  /* 0x000000c200947824 */ /* 0x000fe200078e02ff */
[----:B------:R-:W-:Y:S01]  /*ce50*/  IADD3 RZ, P4, PT, R169, R206, RZ ;  /* 0x000000cea9ff7210 */ /* 0x000fe20007f9e0ff */
[----:B------:R2:W-:Y:S01]  /*ce60*/  STG.E.U16 desc[UR32][R160.64], R80 ;  /* 0x00000050a0007986 */ /* 0x0005e2000c101520 */
[----:B------:R-:W-:Y:S01]  /*ce70*/  LEA.HI.X.SX32 R51, R192, R38, 0x1, P6 ;  /* 0x00000026c0337211 */ /* 0x000fe200030f0eff */
[----:B------:R-:W-:Y:S01]  /*ce80*/  IMAD R144, R0, 0xbe, RZ ;  /* 0x000000be00907824 */ /* 0x000fe200078e02ff */
[----:B------:R-:W-:Y:S01]  /*ce90*/  IADD3 R52, P6, PT, R59, R206, RZ ;  /* 0x000000ce3b347210 */ /* 0x000fe20007fde0ff */
[----:B------:R-:W-:Y:S01]  /*cea0*/  STG.E.U16 desc[UR32][R162.64], R48 ;  /* 0x00000030a2007986 */ /* 0x000fe2000c101520 */
[-C--:B------:R-:W-:Y:S01]  /*ceb0*/  LEA.HI.X.SX32 R59, R190, R38.reuse, 0x1, P2 ;  /* 0x00000026be3b7211 */ /* 0x080fe200010f0eff */
[C---:B0-----:R-:W-:Y:S01]  /*cec0*/  IMAD R78, R0.reuse, 0xa8, RZ ;  /* 0x000000a8004e7824 */ /* 0x041fe200078e02ff */
[-C--:B------:R-:W-:Y:S01]  /*ced0*/  LEA.HI.X.SX32 R63, R63, R38.reuse, 0x1, P3 ;  /* 0x000000263f3f7211 */ /* 0x080fe200018f0eff */
[----:B------:R0:W-:Y:S01]  /*cee0*/  STG.E.U16 desc[UR32][R164.64], R82 ;  /* 0x00000052a4007986 */ /* 0x0001e2000c101520 */
[----:B------:R-:W-:Y:S01]  /*cef0*/  LEA.HI.X.SX32 R55, R55, R38, 0x1, P1 ;  /* 0x0000002637377211 */ /* 0x000fe200008f0eff */
[C---:B------:R-:W-:Y:S01]  /*cf00*/  IMAD R150, R0.reuse, 0xc4, RZ ;  /* 0x000000c400967824 */ /* 0x040fe200078e02ff */
[-C--:B------:R-:W-:Y:S01]  /*cf10*/  IADD3 R60, P2, PT, R67, R206.reuse, RZ ;  /* 0x000000ce433c7210 */ /* 0x080fe20007f5e0ff */
[C---:B--2---:R-:W-:Y:S01]  /*cf20*/  IMAD R80, R0.reuse, 0xaa, RZ ;  /* 0x000000aa00507824 */ /* 0x044fe200078e02ff */
[-C--:B------:R-:W-:Y:S01]  /*cf30*/  IADD3 R64, P3, PT, R53, R206.reuse, RZ ;  /* 0x000000ce35407210 */ /* 0x080fe20007f7e0ff */
[C---:B------:R-:W-:Y:S01]  /*cf40*/  IMAD R146, R0.reuse, 0xc0, RZ ;  /* 0x000000c000927824 */ /* 0x040fe200078e02ff */
[----:B------:R-:W-:Y:S01]  /*cf50*/  IADD3 R56, P1, PT, R61, R206, RZ ;  /* 0x000000ce3d387210 */ /* 0x000fe20007f3e0ff */
[----:B------:R-:W-:Y:S01]  /*cf60*/  IMAD R149, R0, 0x61, RZ ;  /* 0x0000006100957824 */ /* 0x000fe200078e02ff */
[----:B------:R-:W-:Y:S01]  /*cf70*/  LEA.HI.X.SX32 R67, R188, R38, 0x1, P4 ;  /* 0x00000026bc437211 */ /* 0x000fe200020f0eff */
[C---:B------:R-:W-:Y:S01]  /*cf80*/  IMAD R145, R0.reuse, 0x5f, RZ ;  /* 0x0000005f00917824 */ /* 0x040fe200078e02ff */
[----:B------:R-:W-:Y:S01]  /*cf90*/  IADD3 R68, P4, PT, R69, R206, RZ ;  /* 0x000000ce45447210 */ /* 0x000fe20007f9e0ff */
[C---:B0-----:R-:W-:Y:S01]  /*cfa0*/  IMAD R82, R0.reuse, 0xac, RZ ;  /* 0x000000ac00527824 */ /* 0x041fe200078e02ff */
[-C--:B------:R-:W-:Y:S01]  /*cfb0*/  LEA.HI.X.SX32 R65, R65, R38.reuse, 0x1, P3 ;  /* 0x0000002641417211 */ /* 0x080fe200018f0eff */
[C---:B------:R-:W-:Y:S01]  /*cfc0*/  IMAD R160, R0.reuse, 0xce, RZ ;  /* 0x000000ce00a07824 */ /* 0x040fe200078e02ff */
[-C--:B------:R-:W-:Y:S01]  /*cfd0*/  LEA.HI.X.SX32 R53, R183, R38.reuse, 0x1, P6 ;  /* 0x00000026b7357211 */ /* 0x080fe200030f0eff */
[C---:B------:R-:W-:Y:S01]  /*cfe0*/  IMAD R154, R0.reuse, 0xc8, RZ ;  /* 0x000000c8009a7824 */ /* 0x040fe200078e02ff */
[----:B------:R-:W-:Y:S01]  /*cff0*/  LEA.HI.X.SX32 R57, R57, R38, 0x1, P1 ;  /* 0x0000002639397211 */ /* 0x000fe200008f0eff */
[----:B------:R-:W-:Y:S01]  /*d000*/  IMAD R156, R0, 0xca, RZ ;  /* 0x000000ca009c7824 */ /* 0x000fe200078e02ff */
[-C--:B------:R-:W-:Y:S01]  /*d010*/  IADD3 R80, P3, PT, R80, R206.reuse, RZ ;  /* 0x000000ce50507210 */ /* 0x080fe20007f7e0ff */
[----:B------:R-:W-:Y:S01]  /*d020*/  IMAD R162, R0, 0xd0, RZ ;  /* 0x000000d000a27824 */ /* 0x000fe200078e02ff */
[-C--:B------:R-:W-:Y:S01]  /*d030*/  IADD3 R74, P6, PT, R74, R206.reuse, RZ ;  /* 0x000000ce4a4a7210 */ /* 0x080fe20007fde0ff */
[----:B------:R-:W-:Y:S01]  /*d040*/  IMAD R158, R0, 0xcc, RZ ;  /* 0x000000cc009e7824 */ /* 0x000fe200078e02ff */
[----:B------:R-:W-:Y:S01]  /*d050*/  IADD3 R76, P1, PT, R76, R206, RZ ;  /* 0x000000ce4c4c7210 */ /* 0x000fe20007f3e0ff */
[----:B------:R-:W-:Y:S01]  /*d060*/  IMAD R161, R0, 0x67, RZ ;  /* 0x0000006700a17824 */ /* 0x000fe200078e02ff */
[----:B------:R-:W-:Y:S01]  /*d070*/  LEA.HI.X.SX32 R69, R175, R38, 0x1, P4 ;  /* 0x00000026af457211 */ /* 0x000fe200020f0eff */
[----:B------:R0:W-:Y:S01]  /*d080*/  STG.E.U16 desc[UR32][R166.64], R50 ;  /* 0x00000032a6007986 */ /* 0x0001e2000c101520 */
        /* <DEDUP_REMOVED lines=8> */
[-C--:B------:R-:W-:Y:S01]  /*d110*/  LEA.HI.X.SX32 R75, R132, R38.reuse, 0x1, P6 ;  /* 0x00000026844b7211 */ /* 0x080fe200030f0eff */
[C---:B------:R-:W-:Y:S01]  /*d120*/  IMAD R62, R0.reuse, 0xe0, RZ ;  /* 0x000000e0003e7824 */ /* 0x040fe200078e02ff */
[----:B------:R-:W-:Y:S01]  /*d130*/  LEA.HI.X.SX32 R77, R77, R38, 0x1, P1 ;  /* 0x000000264d4d7211 */ /* 0x000fe200008f0eff */
[----:B0-----:R-:W-:Y:S01]  /*d140*/  IMAD R166, R0, 0xd4, RZ ;  /* 0x000000d400a67824 */ /* 0x001fe200078e02ff */
[-C--:B------:R-:W-:Y:S01]  /*d150*/  IADD3 R136, P3, PT, R136, R206.reuse, RZ ;  /* 0x000000ce88887210 */ /* 0x080fe20007f7e0ff */
[----:B------:R-:W-:Y:S01]  /*d160*/  IMAD R167, R0, 0xd8, RZ ;  /* 0x000000d800a77824 */ /* 0x000fe200078e02ff */
[-C--:B------:R-:W-:Y:S01]  /*d170*/  IADD3 R86, P6, PT, R86, R206.reuse, RZ ;  /* 0x000000ce56567210 */ /* 0x080fe20007fde0ff */
[C---:B------:R-:W-:Y:S01]  /*d180*/  IMAD R54, R0.reuse, 0xe2, RZ ;  /* 0x000000e200367824 */ /* 0x040fe200078e02ff */
        /* <DEDUP_REMOVED lines=53> */
[----:B------:R-:W0:Y:S01]  /*d4e0*/  LDCU.64 UR4, c[0x0][0x3e0] ;  /* 0x00007c00ff0477ac */ /* 0x000e220008000a00 */
[----:B------:R-:W-:-:S02]  /*d4f0*/  LEA.HI.X.SX32 R157, R157, R38, 0x1, P1 ;  /* 0x000000269d9d7211 */ /* 0x000fc400008f0eff */
[-C--:B------:R-:W-:Y:S02]  /*d500*/  IADD3 R172, P3, PT, R163, R206.reuse, RZ ;  /* 0x000000cea3ac7210 */ /* 0x080fe40007f7e0ff */
[-C--:B------:R-:W-:Y:S02]  /*d510*/  IADD3 R166, P6, PT, R166, R206.reuse, RZ ;  /* 0x000000cea6a67210 */ /* 0x080fe40007fde0ff */
[----:B------:R-:W-:Y:S02]  /*d520*/  IADD3 R168, P1, PT, R168, R206, RZ ;  /* 0x000000cea8a87210 */ /* 0x000fe40007f3e0ff */
[----:B------:R-:W-:Y:S02]  /*d530*/  LEA.HI.X.SX32 R163, R182, R38, 0x1, P4 ;  /* 0x00000026b6a37211 */ /* 0x000fe400020f0eff */
[----:B------:R-:W-:Y:S02]  /*d540*/  IADD3 R174, P4, PT, R165, R206, RZ ;  /* 0x000000cea5ae7210 */ /* 0x000fe40007f9e0ff */
[----:B------:R-:W-:-:S02]  /*d550*/  LEA.HI.X.SX32 R159, R181, R38, 0x1, P2 ;  /* 0x00000026b59f7211 */ /* 0x000fc400010f0eff */
[----:B------:R-:W-:Y:S02]  /*d560*/  IADD3 R170, P2, PT, R167, R206, RZ ;  /* 0x000000cea7aa7210 */ /* 0x000fe40007f5e0ff */
[-C--:B------:R-:W-:Y:S01]  /*d570*/  LEA.HI.X.SX32 R167, R184, R38.reuse, 0x1, P6 ;  /* 0x00000026b8a77211 */ /* 0x080fe200030f0eff */
[----:B0-----:R-:W-:Y:S01]  /*d580*/  UIMAD UR4, UR29, UR4, URZ ;  /* 0x000000041d0472a4 */ /* 0x001fe2000f8e02ff */
[----:B------:R-:W-:Y:S02]  /*d590*/  LEA.HI.X.SX32 R169, R48, R38, 0x1, P1 ;  /* 0x0000002630a97211 */ /* 0x000fe400008f0eff */
[-C--:B------:R-:W-:Y:S01]  /*d5a0*/  IADD3 R178, P6, PT, R62, R206.reuse, RZ ;  /* 0x000000ce3eb27210 */ /* 0x080fe20007fde0ff */
[----:B------:R-:W-:Y:S01]  /*d5b0*/  USHF.L.U32 UR4, UR4, 0x1, URZ ;  /* 0x0000000104047899 */ /* 0x000fe200080006ff */
[----:B------:R-:W-:Y:S02]  /*d5c0*/  IADD3 R180, P1, PT, R54, R206, RZ ;  /* 0x000000ce36b47210 */ /* 0x000fe40007f3e0ff */
[----:B------:R-:W-:-:S02]  /*d5d0*/  LEA.HI.X.SX32 R175, R186, R38, 0x1, P4 ;  /* 0x00000026baaf7211 */ /* 0x000fc400020f0eff */
[----:B------:R-:W-:Y:S02]  /*d5e0*/  LEA.HI.X.SX32 R49, R49, R38, 0x1, P5 ;  /* 0x0000002631317211 */ /* 0x000fe400028f0eff */
[-C--:B------:R-:W-:Y:S02]  /*d5f0*/  IADD3 R186, P4, PT, R58, R206.reuse, RZ ;  /* 0x000000ce3aba7210 */ /* 0x080fe40007f9e0ff */
[----:B------:R-:W-:Y:S01]  /*d600*/  IADD3 RZ, P5, PT, R197, R206, RZ ;  /* 0x000000cec5ff7210 */ /* 0x000fe20007fbe0ff */
[----:B------:R-:W-:Y:S01]  /*d610*/  IMAD R197, R0, 0xec, RZ ;  /* 0x000000ec00c57824 */ /* 0x000fe200078e02ff */
[-C--:B------:R-:W-:Y:S02]  /*d620*/  LEA.HI.X.SX32 R179, R187, R38.reuse, 0x1, P6 ;  /* 0x00000026bbb37211 */ /* 0x080fe400030f0eff */
[----:B------:R-:W-:Y:S02]  /*d630*/  LEA.HI.X.SX32 R181, R200, R38, 0x1, P1 ;  /* 0x00000026c8b57211 */ /* 0x000fe400008f0eff */
[----:B------:R-:W-:-:S02]  /*d640*/  IADD3 R192, P1, PT, R198, R206, RZ ;  /* 0x000000cec6c07210 */ /* 0x000fc40007f3e0ff */
[-C--:B------:R-:W-:Y:S02]  /*d650*/  LEA.HI.X.SX32 R187, R191, R38.reuse, 0x1, P4 ;  /* 0x00000026bfbb7211 */ /* 0x080fe400020f0eff */
[-C--:B------:R-:W-:Y:S02]  /*d660*/  LEA.HI.X.SX32 R71, R71, R38.reuse, 0x1, P5 ;  /* 0x0000002647477211 */ /* 0x080fe400028f0eff */
[----:B------:R-:W-:Y:S01]  /*d670*/  LEA.HI.X.SX32 R173, R42, R38, 0x1, P3 ;  /* 0x000000262aad7211 */ /* 0x000fe200018f0eff */
[C---:B------:R-:W-:Y:S01]  /*d680*/  IMAD R42, R0.reuse, 0x7b, RZ ;  /* 0x0000007b002a7824 */ /* 0x040fe200078e02ff */
[-C--:B------:R-:W-:Y:S01]  /*d690*/  IADD3 R198, P4, PT, R205, R206.reuse, RZ ;  /* 0x000000cecdc67210 */ /* 0x080fe20007f9e0ff */
[----:B------:R-:W-:Y:S01]  /*d6a0*/  IMAD R205, R0, 0x7d, RZ ;  /* 0x0000007d00cd7824 */ /* 0x000fe200078e02ff */
[----:B------:R-:W-:Y:S02]  /*d6b0*/  IADD3 R72, P5, PT, R72, R206, RZ ;  /* 0x000000ce48487210 */ /* 0x000fe40007fbe0ff */
[----:B------:R-:W-:-:S02]  /*d6c0*/  PRMT R0, R50, 0x7632, R0 ;  /* 0x0000763232007816 */ /* 0x000fc40000000000 */
[----:B------:R-:W-:Y:S02]  /*d6d0*/  LEA.HI.X.SX32 R73, R73, R38, 0x1, P5 ;  /* 0x0000002649497211 */ /* 0x000fe400028f0eff */
[----:B------:R-:W-:Y:S01]  /*d6e0*/  IADD3 R84, P5, PT, R84, R206, RZ ;  /* 0x000000ce54547210 */ /* 0x000fe20007fbe0ff */
[----:B------:R0:W-:Y:S01]  /*d6f0*/  STG.E.U16 desc[UR32][R4.64], R0 ;  /* 0x0000000004007986 */ /* 0x0001e2000c101520 */
[----:B------:R-:W-:Y:S02]  /*d700*/  F2FP.F16.F32.PACK_AB R241, R241, R242 ;  /* 0x000000f2f1f1723e */ /* 0x000fe400000000ff */
[----:B------:R-:W-:Y:S01]  /*d710*/  LEA.HI.X.SX32 R85, R85, R38, 0x1, P5 ;  /* 0x0000002655557211 */ /* 0x000fe200028f0eff */
[----:B------:R2:W-:Y:S01]  /*d720*/  STG.E.U16 desc[UR32][R6.64], R40 ;  /* 0x0000002806007986 */ /* 0x0005e2000c101520 */
[----:B------:R-:W-:Y:S02]  /*d730*/  IADD3 R140, P5, PT, R140, R206, RZ ;  /* 0x000000ce8c8c7210 */ /* 0x000fe40007fbe0ff */
[----:B------:R-:W-:-:S02]  /*d740*/  F2FP.F16.F32.PACK_AB R239, R239, R240 ;  /* 0x000000f0efef723e */ /* 0x000fc400000000ff */
[----:B------:R-:W-:Y:S02]  /*d750*/  LEA.HI.X.SX32 R141, R141, R38, 0x1, P5 ;  /* 0x000000268d8d7211 */ /* 0x000fe400028f0eff */
[----:B------:R-:W-:Y:S02]  /*d760*/  IADD3 R152, P5, PT, R152, R206, RZ ;  /* 0x000000ce98987210 */ /* 0x000fe40007fbe0ff */
[----:B0-----:R-:W-:Y:S02]  /*d770*/  PRMT R5, R40, 0x7632, R5 ;  /* 0x0000763228057816 */ /* 0x001fe40000000005 */
[----:B------:R-:W-:Y:S02]  /*d780*/  LEA.HI.X.SX32 R153, R153, R38, 0x1, P5 ;  /* 0x0000002699997211 */ /* 0x000fe400028f0eff */
[----:B--2---:R-:W-:Y:S01]  /*d790*/  PRMT R7, R241, 0x7632, R7 ;  /* 0x00007632f1077816 */ /* 0x004fe20000000007 */
[----:B------:R0:W-:Y:S01]  /*d7a0*/  STG.E.U16 desc[UR32][R8.64], R5 ;  /* 0x0000000508007986 */ /* 0x0001e2000c101520 */
[----:B------:R-:W-:-:S02]  /*d7b0*/  IADD3 R164, P5, PT, R164, R206, RZ ;  /* 0x000000cea4a47210 */ /* 0x000fc40007fbe0ff */
[----:B------:R-:W-:Y:S01]  /*d7c0*/  PRMT R0, R239, 0x7632, R0 ;  /* 0x00007632ef007816 */ /* 0x000fe20000000000 */
[----:B------:R-:W-:Y:S01]  /*d7d0*/  STG.E.U16 desc[UR32][R10.64], R241 ;  /* 0x000000f10a007986 */ /* 0x000fe2000c101520 */
[----:B------:R-:W-:Y:S02]  /*d7e0*/  LEA.HI.X.SX32 R165, R66, R38, 0x1, P5 ;  /* 0x0000002642a57211 */ /* 0x000fe400028f0eff */
[----:B------:R-:W-:Y:S01]  /*d7f0*/  IADD3 R176, P5, PT, R70, R206, RZ ;  /* 0x000000ce46b07210 */ /* 0x000fe20007fbe0ff */
[----:B------:R2:W-:Y:S01]  /*d800*/  STG.E.U16 desc[UR32][R12.64], R7 ;  /* 0x000000070c007986 */ /* 0x0005e2000c101520 */
[----:B------:R-:W-:Y:S02]  /*d810*/  LEA.HI.X.SX32 R171, R185, R38, 0x1, P2 ;  /* 0x00000026b9ab7211 */ /* 0x000fe400010f0eff */
[----:B------:R-:W-:Y:S01]  /*d820*/  IADD3 R182, P2, PT, R46, R206, RZ ;  /* 0x000000ce2eb67210 */ /* 0x000fe20007f5e0ff */
[----:B0-----:R-:W0:Y:S01]  /*d830*/  LDC R5, c[0x0][0x398] ;  /* 0x0000e600ff057b82 */ /* 0x001e220000000800 */
[----:B------:R-:W-:Y:S01]  /*d840*/  STG.E.U16 desc[UR32][R14.64], R239 ;  /* 0x000000ef0e007986 */ /* 0x000fe2000c101520 */
[----:B------:R-:W-:-:S02]  /*d850*/  F2FP.F16.F32.PACK_AB R237, R237, R238 ;  /* 0x000000eeeded723e */ /* 0x000fc400000000ff */
[----:B------:R-:W-:Y:S01]  /*d860*/  IADD3 R184, P3, PT, R44, R206, RZ ;  /* 0x000000ce2cb87210 */ /* 0x000fe20007f7e0ff */
[----:B------:R3:W-:Y:S01]  /*d870*/  STG.E.U16 desc[UR32][R16.64], R0 ;  /* 0x0000000010007986 */ /* 0x0007e2000c101520 */
[----:B------:R-:W-:Y:S02]  /*d880*/  LEA.HI.X.SX32 R177, R196, R38, 0x1, P5 ;  /* 0x00000026c4b17211 */ /* 0x000fe400028f0eff */
[----:B--2---:R-:W2:Y:S01]  /*d890*/  LDC R7, c[0x0][0x3e8] ;  /* 0x0000fa00ff077b82 */ /* 0x004ea20000000800 */
[-C--:B------:R-:W-:Y:S01]  /*d8a0*/  IADD3 R190, P6, PT, R197, R206.reuse, RZ ;  /* 0x000000cec5be7210 */ /* 0x080fe20007fde0ff */
[----:B------:R4:W-:Y:S01]  /*d8b0*/  STG.E.U16 desc[UR32][R18.64], R237 ;  /* 0x000000ed12007986 */ /* 0x0009e2000c101520 */
[----:B------:R-:W-:Y:S02]  /*d8c0*/  IADD3 R188, P5, PT, R194, R206, RZ ;  /* 0x000000cec2bc7210 */ /* 0x000fe40007fbe0ff */
[----:B------:R-:W-:Y:S02]  /*d8d0*/  LEA.HI.X.SX32 R183, R189, R38, 0x1, P2 ;  /* 0x00000026bdb77211 */ /* 0x000fe400010f0eff */
[----:B------:R-:W-:Y:S01]  /*d8e0*/  F2FP.F16.F32.PACK_AB R235, R235, R236 ;  /* 0x000000ecebeb723e */ /* 0x000fe200000000ff */
[----:B---3--:R-:W-:Y:S01]  /*d8f0*/  IMAD R0, R250, UR5, RZ ;  /* 0x00000005fa007c24 */ /* 0x008fe2000f8e02ff */
[----:B------:R-:W-:-:S02]  /*d900*/  IADD3 R194, P2, PT, R201, R206, RZ ;  /* 0x000000cec9c27210 */ /* 0x000fc40007f5e0ff */
[----:B------:R-:W-:Y:S02]  /*d910*/  PRMT R4, R237, 0x7632, R4 ;  /* 0x00007632ed047816 */ /* 0x000fe40000000004 */
[----:B------:R-:W-:Y:S02]  /*d920*/  F2FP.F16.F32.PACK_AB R233, R233, R234 ;  /* 0x000000eae9e9723e */ /* 0x000fe400000000ff */
[-C--:B------:R-:W-:Y:S01]  /*d930*/  LEA.HI.X.SX32 R185, R204, R38.reuse, 0x1, P3 ;  /* 0x00000026ccb97211 */ /* 0x080fe200018f0eff */
[----:B------:R3:W-:Y:S01]  /*d940*/  STG.E.U16 desc[UR32][R20.64], R4 ;  /* 0x0000000414007986 */ /* 0x0007e2000c101520 */
[----:B------:R-:W-:Y:S02]  /*d950*/  LEA.HI.X.SX32 R191, R193, R38, 0x1, P6 ;  /* 0x00000026c1bf7211 */ /* 0x000fe400030f0eff */
[----:B------:R-:W-:Y:S01]  /*d960*/  SHF.L.U32 R0, R0, 0x1, RZ ;  /* 0x0000000100007819 */ /* 0x000fe200000006ff */
[----:B------:R5:W-:Y:S01]  /*d970*/  STG.E.U16 desc[UR32][R22.64], R235 ;  /* 0x000000eb16007986 */ /* 0x000be2000c101520 */
[----:B------:R-:W-:-:S02]  /*d980*/  IADD3 R196, P3, PT, R202, R206, RZ ;  /* 0x000000cecac47210 */ /* 0x000fc40007f7e0ff */
[-C--:B------:R-:W-:Y:S02]  /*d990*/  LEA.HI.X.SX32 R189, R244, R38.reuse, 0x1, P5 ;  /* 0x00000026f4bd7211 */ /* 0x080fe400028f0eff */
[----:B------:R-:W-:Y:S02]  /*d9a0*/  LEA.HI.X.SX32 R193, R247, R38, 0x1, P1 ;  /* 0x00000026f7c17211 */ /* 0x000fe400008f0eff */
[----:B------:R-:W-:Y:S02]  /*d9b0*/  PRMT R12, R235, 0x7632, R12 ;  /* 0x00007632eb0c7816 */ /* 0x000fe4000000000c */
[----:B------:R-:W-:Y:S02]  /*d9c0*/  F2FP.F16.F32.PACK_AB R231, R231, R232 ;  /* 0x000000e8e7e7723e */ /* 0x000fe400000000ff */
[-C--:B------:R-:W-:Y:S01]  /*d9d0*/  IADD3 R200, P5, PT, R243, R206.reuse, RZ ;  /* 0x000000cef3c87210 */ /* 0x080fe20007fbe0ff */
[----:B------:R0:W-:Y:S01]  /*d9e0*/  STG.E.U16 desc[UR32][R24.64], R12 ;  /* 0x0000000c18007986 */ /* 0x0001e2000c101520 */
[----:B------:R-:W-:-:S02]  /*d9f0*/  IADD3 R202, P6, PT, R245, R206, RZ ;  /* 0x000000cef5ca7210 */ /* 0x000fc40007fde0ff */
[----:B------:R-:W-:Y:S01]  /*da00*/  IADD3 R204, P1, PT, R246, R206, RZ ;  /* 0x000000cef6cc7210 */ /* 0x000fe20007f3e0ff */
[----:B------:R1:W-:Y:S01]  /*da10*/  STG.E.U16 desc[UR32][R26.64], R233 ;  /* 0x000000e91a007986 */ /* 0x0003e2000c101520 */
[----:B------:R-:W-:Y:S02]  /*da20*/  LEA.HI.X.SX32 R195, R195, R38, 0x1, P2 ;  /* 0x00000026c3c37211 */ /* 0x000fe400010f0eff */
[----:B------:R-:W-:Y:S02]  /*da30*/  IADD3 R206, P2, PT, R248, R206, RZ ;  /* 0x000000cef8ce7210 */ /* 0x000fe40007f5e0ff */
[----:B------:R-:W-:Y:S02]  /*da40*/  PRMT R14, R233, 0x7632, R14 ;  /* 0x00007632e90e7816 */ /* 0x000fe4000000000e */
[----:B------:R-:W-:Y:S02]  /*da50*/  F2FP.F16.F32.PACK_AB R229, R229, R230 ;  /* 0x000000e6e5e5723e */ /* 0x000fe400000000ff */
[----:B0-----:R-:W-:Y:S01]  /*da60*/  IADD3 R0, PT, PT, R0, UR4, R5 ;  /* 0x0000000400007c10 */ /* 0x001fe2000fffe005 */
[----:B------:R-:W-:Y:S01]  /*da70*/  STG.E.U16 desc[UR32][R28.64], R14 ;  /* 0x0000000e1c007986 */ /* 0x000fe2000c101520 */
[----:B------:R-:W-:Y:S01]  /*da80*/  PRMT R16, R231, 0x7632, R16 ;  /* 0x00007632e7107816 */ /* 0x000fe20000000010 */
[----:B------:R-:W0:Y:S01]  /*da90*/  LDCU UR4, c[0x0][0x3ec] ;  /* 0x00007d80ff0477ac */ /* 0x000e220008000800 */
[----:B------:R-:W-:Y:S01]  /*daa0*/  F2FP.F16.F32.PACK_AB R227, R227, R228 ;  /* 0x000000e4e3e3723e */ /* 0x000fe200000000ff */
[----:B------:R0:W-:Y:S01]  /*dab0*/  STG.E.U16 desc[UR32][R30.64], R231 ;  /* 0x000000e71e007986 */ /* 0x0001e2000c101520 */
[-C--:B------:R-:W-:Y:S01]  /*dac0*/  LEA.HI.X.SX32 R197, R249, R38.reuse, 0x1, P3 ;  /* 0x00000026f9c57211 */ /* 0x080fe200018f0eff */
[--C-:B--2---:R-:W-:Y:S01]  /*dad0*/  IMAD R40, R7, 0x82, R0.reuse ;  /* 0x0000008207287824 */ /* 0x104fe200078e0200 */
[-C--:B------:R-:W-:Y:S01]  /*dae0*/  LEA.HI.X.SX32 R199, R199, R38.reuse, 0x1, P4 ;  /* 0x00000026c7c77211 */ /* 0x080fe200020f0eff */
[----:B------:R-:W-:Y:S01]  /*daf0*/  STG.E.U16 desc[UR32][R32.64], R16 ;  /* 0x0000001020007986 */ /* 0x000fe2000c101520 */
[-C--:B------:R-:W-:Y:S01]  /*db00*/  LEA.HI.X.SX32 R201, R42, R38.reuse, 0x1, P5 ;  /* 0x000000262ac97211 */ /* 0x080fe200028f0eff */
[--C-:B------:R-:W-:Y:S01]  /*db10*/  IMAD R42, R7, 0x84, R0.reuse ;  /* 0x00000084072a7824 */ /* 0x100fe200078e0200 */
[-C--:B------:R-:W-:Y:S01]  /*db20*/  LEA.HI.X.SX32 R203, R203, R38.reuse, 0x1, P6 ;  /* 0x00000026cbcb7211 */ /* 0x080fe200030f0eff */
[----:B------:R2:W-:Y:S01]  /*db30*/  STG.E.U16 desc[UR32][R34.64], R229 ;  /* 0x000000e522007986 */ /* 0x0005e2000c101520 */
[-C--:B------:R-:W-:Y:S01]  /*db40*/  LEA.HI.X.SX32 R205, R205, R38.reuse, 0x1, P1 ;  /* 0x00000026cdcd7211 */ /* 0x080fe200008f0eff */
[--C-:B------:R-:W-:Y:S01]  /*db50*/  IMAD R44, R7, 0x86, R0.reuse ;  /* 0x00000086072c7824 */ /* 0x100fe200078e0200 */
[----:B------:R-:W-:Y:S01]  /*db60*/  LEA.HI.X.SX32 R207, R207, R38, 0x1, P2 ;  /* 0x00000026cfcf7211 */ /* 0x000fe200010f0eff */
[----:B------:R-:W-:Y:S01]  /*db70*/  IMAD R46, R7, 0x88, R0 ;  /* 0x00000088072e7824 */ /* 0x000fe200078e0200 */
[----:B----4-:R-:W-:Y:S01]  /*db80*/  PRMT R18, R229, 0x7632, R18 ;  /* 0x00007632e5127816 */ /* 0x010fe20000000012 */
[--C-:B------:R-:W-:Y:S01]  /*db90*/  IMAD R48, R7, 0x8a, R0.reuse ;  /* 0x0000008a07307824 */ /* 0x100fe200078e0200 */
[----:B------:R-:W-:Y:S01]  /*dba0*/  F2FP.F16.F32.PACK_AB R225, R225, R226 ;  /* 0x000000e2e1e1723e */ /* 0x000fe200000000ff */
[C---:B------:R-:W-:Y:S01]  /*dbb0*/  IMAD R50, R7.reuse, 0x8c, R0 ;  /* 0x0000008c07327824 */ /* 0x040fe200078e0200 */
[----:B------:R-:W-:Y:S01]  /*dbc0*/  LEA R38, R7, R0, 0x7 ;  /* 0x0000000007267211 */ /* 0x000fe200078e38ff */
[----:B------:R4:W-:Y:S01]  /*dbd0*/  STG.E.U16 desc[UR32][R36.64], R18 ;  /* 0x0000001224007986 */ /* 0x0009e2000c101520 */
[----:B---3--:R-:W-:Y:S01]  /*dbe0*/  PRMT R20, R227, 0x7632, R20 ;  /* 0x00007632e3147816 */ /* 0x008fe20000000014 */
[----:B------:R-:W-:Y:S01]  /*dbf0*/  IMAD R54, R7, 0x8e, R0 ;  /* 0x0000008e07367824 */ /* 0x000fe200078e0200 */
[----:B------:R-:W-:Y:S01]  /*dc00*/  F2FP.F16.F32.PACK_AB R223, R223, R224 ;  /* 0x000000e0dfdf723e */ /* 0x000fe200000000ff */
[----:B------:R3:W-:Y:S01]  /*dc10*/  STG.E.U16 desc[UR32][R38.64], R227 ;  /* 0x000000e326007986 */ /* 0x0007e2000c101520 */
[----:B-----5:R-:W-:Y:S01]  /*dc20*/  PRMT R22, R225, 0x7632, R22 ;  /* 0x00007632e1167816 */ /* 0x020fe20000000016 */
[----:B------:R-:W-:Y:S01]  /*dc30*/  IMAD R58, R7, 0x90, R0 ;  /* 0x00000090073a7824 */ /* 0x000fe200078e0200 */
[----:B------:R-:W-:Y:S01]  /*dc40*/  F2FP.F16.F32.PACK_AB R221, R221, R222 ;  /* 0x000000dedddd723e */ /* 0x000fe200000000ff */
[----:B------:R5:W-:Y:S01]  /*dc50*/  STG.E.U16 desc[UR32][R40.64], R20 ;  /* 0x0000001428007986 */ /* 0x000be2000c101520 */
[----:B------:R-:W-:Y:S01]  /*dc60*/  PRMT R24, R223, 0x7632, R24 ;  /* 0x00007632df187816 */ /* 0x000fe20000000018 */
[--C-:B------:R-:W-:Y:S01]  /*dc70*/  IMAD R62, R7, 0x92, R0.reuse ;  /* 0x00000092073e7824 */ /* 0x100fe200078e0200 */
[----:B------:R-:W-:Y:S01]  /*dc80*/  F2FP.F16.F32.PACK_AB R219, R219, R220 ;  /* 0x000000dcdbdb723e */ /* 0x000fe200000000ff */
[----:B------:R3:W-:Y:S01]  /*dc90*/  STG.E.U16 desc[UR32][R42.64], R225 ;  /* 0x000000e12a007986 */ /* 0x0007e2000c101520 */
[----:B-1----:R-:W-:Y:S01]  /*dca0*/  PRMT R27, R221, 0x7632, R27 ;  /* 0x00007632dd1b7816 */ /* 0x002fe2000000001b */
[--C-:B------:R-:W-:Y:S01]  /*dcb0*/  IMAD R66, R7, 0x94, R0.reuse ;  /* 0x0000009407427824 */ /* 0x100fe200078e0200 */
[----:B------:R-:W-:Y:S01]  /*dcc0*/  F2FP.F16.F32.PACK_AB R217, R217, R218 ;  /* 0x000000dad9d9723e */ /* 0x000fe200000000ff */
[----:B------:R-:W-:Y:S01]  /*dcd0*/  STG.E.U16 desc[UR32][R44.64], R22 ;  /* 0x000000162c007986 */ /* 0x000fe2000c101520 */
[----:B0-----:R-:W-:Y:S01]  /*dce0*/  PRMT R31, R219, 0x7632, R31 ;  /* 0x00007632db1f7816 */ /* 0x001fe2000000001f */
[----:B------:R-:W-:Y:S01]  /*dcf0*/  IMAD R70, R7, 0x96, R0 ;  /* 0x0000009607467824 */ /* 0x000fe200078e0200 */
[----:B------:R-:W-:Y:S01]  /*dd00*/  F2FP.F16.F32.PACK_AB R215, R215, R216 ;  /* 0x000000d8d7d7723e */ /* 0x000fe200000000ff */
[----:B------:R-:W-:Y:S01]  /*dd10*/  STG.E.U16 desc[UR32][R46.64], R223 ;  /* 0x000000df2e007986 */ /* 0x000fe2000c101520 */
[----:B--2---:R-:W-:Y:S01]  /*dd20*/  PRMT R35, R217, 0x7632, R35 ;  /* 0x00007632d9237816 */ /* 0x004fe20000000023 */
[----:B------:R-:W0:Y:S01]  /*dd30*/  LDC.64 R6, c[0x0][0x3a0] ;  /* 0x0000e800ff067b82 */ /* 0x000e220000000a00 */
[----:B------:R-:W-:Y:S01]  /*dd40*/  F2FP.F16.F32.PACK_AB R213, R213, R214 ;  /* 0x000000d6d5d5723e */ /* 0x000fe200000000ff */
[----:B------:R-:W-:Y:S01]  /*dd50*/  STG.E.U16 desc[UR32][R48.64], R24 ;  /* 0x0000001830007986 */ /* 0x000fe2000c101520 */
[----:B------:R-:W-:Y:S01]  /*dd60*/  PRMT R28, R215, 0x7632, R28 ;  /* 0x00007632d71c7816 */ /* 0x000fe2000000001c */
[----:B------:R-:W-:Y:S01]  /*dd70*/  UIMAD UR4, UR29, UR4, URZ ;  /* 0x000000041d0472a4 */ /* 0x000fe2000f8e02ff */
[----:B------:R-:W-:Y:S01]  /*dd80*/  F2FP.F16.F32.PACK_AB R211, R211, R212 ;  /* 0x000000d4d3d3723e */ /* 0x000fe200000000ff */
[----:B------:R-:W-:Y:S01]  /*dd90*/  STG.E.U16 desc[UR32][R50.64], R221 ;  /* 0x000000dd32007986 */ /* 0x000fe2000c101520 */
[----:B------:R-:W-:Y:S01]  /*dda0*/  PRMT R32, R213, 0x7632, R32 ;  /* 0x00007632d5207816 */ /* 0x000fe20000000020 */
[----:B------:R-:W-:Y:S01]  /*ddb0*/  USHF.L.U32 UR6, UR4, 0x2, URZ ;  /* 0x0000000204067899 */ /* 0x000fe200080006ff */
[----:B------:R-:W-:Y:S01]  /*ddc0*/  F2FP.F16.F32.PACK_AB R209, R209, R210 ;  /* 0x000000d2d1d1723e */ /* 0x000fe200000000ff */
[----:B------:R-:W-:Y:S01]  /*ddd0*/  STG.E.U16 desc[UR32][R54.64], R27 ;  /* 0x0000001b36007986 */ /* 0x000fe2000c101520 */
[----:B----4-:R-:W-:Y:S01]  /*dde0*/  PRMT R36, R211, 0x7632, R36 ;  /* 0x00007632d3247816 */ /* 0x010fe20000000024 */
[----:B------:R-:W-:Y:S01]  /*ddf0*/  UIMAD.WIDE UR4, UR4, 0x4, URZ ;  /* 0x00000004040478a5 */ /* 0x000fe2000f8e02ff */
[----:B------:R-:W-:Y:S01]  /*de00*/  F2FP.F16.F32.PACK_AB R88, R89, R88 ;  /* 0x000000585958723e */ /* 0x000fe200000000ff */
[----:B------:R-:W-:Y:S01]  /*de10*/  STG.E.U16 desc[UR32][R58.64], R219 ;  /* 0x000000db3a007986 */ /* 0x000fe2000c101520 */
[----:B---3--:R-:W-:Y:S01]  /*de20*/  PRMT R38, R209, 0x7632, R38 ;  /* 0x00007632d1267816 */ /* 0x008fe20000000026 */
[----:B------:R-:W-:Y:S01]  /*de30*/  IMAD.HI R0, R250, 0x4, RZ ;  /* 0x00000004fa007827 */ /* 0x000fe200078e02ff */
[----:B------:R-:W-:Y:S01]  /*de40*/  F2FP.F16.F32.PACK_AB R90, R91, R90 ;  /* 0x0000005a5b5a723e */ /* 0x000fe200000000ff */
[----:B------:R-:W-:Y:S01]  /*de50*/  STG.E.U16 desc[UR32][R62.64], R31 ;  /* 0x0000001f3e007986 */ /* 0x000fe2000c101520 */
[----:B-----5:R-:W-:-:S02]  /*de60*/  PRMT R40, R88, 0x7632, R40 ;  /* 0x0000763258287816 */ /* 0x020fc40000000028 */
[----:B------:R-:W-:Y:S01]  /*de70*/  F2FP.F16.F32.PACK_AB R92, R93, R92 ;  /* 0x0000005c5d5c723e */ /* 0x000fe200000000ff */
[----:B------:R1:W-:Y:S01]  /*de80*/  STG.E.U16 desc[UR32][R66.64], R217 ;  /* 0x000000d942007986 */ /* 0x0003e2000c101520 */
[----:B------:R-:W-:Y:S02]  /*de90*/  PRMT R42, R90, 0x7632, R42 ;  /* 0x000076325a2a7816 */ /* 0x000fe4000000002a */
[----:B------:R-:W-:Y:S01]  /*dea0*/  F2FP.F16.F32.PACK_AB R94, R95, R94 ;  /* 0x0000005e5f5e723e */ /* 0x000fe200000000ff */
[----:B------:R2:W-:Y:S01]  /*deb0*/  STG.E.U16 desc[UR32][R70.64], R35 ;  /* 0x0000002346007986 */ /* 0x0005e2000c101520 */
[----:B------:R-:W-:Y:S02]  /*dec0*/  F2FP.F16.F32.PACK_AB R96, R97, R96 ;  /* 0x000000606160723e */ /* 0x000fe400000000ff */
[----:B------:R-:W-:Y:S01]  /*ded0*/  F2FP.F16.F32.PACK_AB R98, R99, R98 ;  /* 0x000000626362723e */ /* 0x000fe200000000ff */
[----:B------:R-:W-:Y:S01]  /*dee0*/  STG.E.U16 desc[UR32][R52.64], R215 ;  /* 0x000000d734007986 */ /* 0x000fe2000c101520 */
[----:B------:R-:W-:-:S02]  /*def0*/  F2FP.F16.F32.PACK_AB R100, R101, R100 ;  /* 0x000000646564723e */ /* 0x000fc400000000ff */
[----:B------:R-:W-:Y:S01]  /*df00*/  F2FP.F16.F32.PACK_AB R102, R103, R102 ;  /* 0x000000666766723e */ /* 0x000fe200000000ff */
[----:B------:R-:W-:Y:S01]  /*df10*/  STG.E.U16 desc[UR32][R56.64], R28 ;  /* 0x0000001c38007986 */ /* 0x000fe2000c101520 */
[----:B-1----:R-:W-:Y:S02]  /*df20*/  PRMT R66, R92, 0x7632, R66 ;  /* 0x000076325c427816 */ /* 0x002fe40000000042 */
[----:B------:R-:W-:Y:S01]  /*df30*/  F2FP.F16.F32.PACK_AB R104, R105, R104 ;  /* 0x000000686968723e */ /* 0x000fe200000000ff */
[----:B------:R-:W-:Y:S01]  /*df40*/  STG.E.U16 desc[UR32][R60.64], R213 ;  /* 0x000000d53c007986 */ /* 0x000fe2000c101520 */
[----:B--2---:R-:W-:Y:S02]  /*df50*/  PRMT R70, R96, 0x7632, R70 ;  /* 0x0000763260467816 */ /* 0x004fe40000000046 */
[----:B------:R-:W-:Y:S01]  /*df60*/  F2FP.F16.F32.PACK_AB R106, R107, R106 ;  /* 0x0000006a6b6a723e */ /* 0x000fe200000000ff */
[----:B------:R-:W-:Y:S01]  /*df70*/  STG.E.U16 desc[UR32][R64.64], R32 ;  /* 0x0000002040007986 */ /* 0x000fe2000c101520 */
[----:B------:R-:W-:-:S02]  /*df80*/  F2FP.F16.F32.PACK_AB R108, R109, R108 ;  /* 0x0000006c6d6c723e */ /* 0x000fc400000000ff */
[----:B------:R-:W-:Y:S01]  /*df90*/  F2FP.F16.F32.PACK_AB R110, R111, R110 ;  /* 0x0000006e6f6e723e */ /* 0x000fe200000000ff */
[----:B------:R1:W-:Y:S01]  /*dfa0*/  STG.E.U16 desc[UR32][R68.64], R211 ;  /* 0x000000d344007986 */ /* 0x0003e2000c101520 */
[----:B------:R-:W-:Y:S02]  /*dfb0*/  F2FP.F16.F32.PACK_AB R112, R113, R112 ;  /* 0x000000707170723e */ /* 0x000fe400000000ff */
[----:B------:R-:W-:Y:S01]  /*dfc0*/  F2FP.F16.F32.PACK_AB R114, R115, R114 ;  /* 0x000000727372723e */ /* 0x000fe200000000ff */
[----:B------:R2:W-:Y:S01]  /*dfd0*/  STG.E.U16 desc[UR32][R72.64], R36 ;  /* 0x0000002448007986 */ /* 0x0005e2000c101520 */
[----:B------:R-:W-:Y:S02]  /*dfe0*/  F2FP.F16.F32.PACK_AB R116, R117, R116 ;  /* 0x000000747574723e */ /* 0x000fe400000000ff */
[----:B------:R-:W-:Y:S01]  /*dff0*/  F2FP.F16.F32.PACK_AB R118, R119, R118 ;  /* 0x000000767776723e */ /* 0x000fe200000000ff */
[----:B------:R3:W-:Y:S01]  /*e000*/  STG.E.U16 desc[UR32][R74.64], R209 ;  /* 0x000000d14a007986 */ /* 0x0007e2000c101520 */
[----:B------:R-:W-:-:S02]  /*e010*/  F2FP.F16.F32.PACK_AB R120, R121, R120 ;  /* 0x000000787978723e */ /* 0x000fc400000000ff */
[----:B------:R-:W-:Y:S01]  /*e020*/  F2FP.F16.F32.PACK_AB R122, R123, R122 ;  /* 0x0000007a7b7a723e */ /* 0x000fe200000000ff */
[----:B------:R4:W-:Y:S01]  /*e030*/  STG.E.U16 desc[UR32][R76.64], R38 ;  /* 0x000000264c007986 */ /* 0x0009e2000c101520 */
[----:B-1----:R-:W-:Y:S02]  /*e040*/  PRMT R68, R94, 0x7632, R68 ;  /* 0x000076325e447816 */ /* 0x002fe40000000044 */
[----:B------:R-:W-:Y:S01]  /*e050*/  F2FP.F16.F32.PACK_AB R124, R125, R124 ;  /* 0x0000007c7d7c723e */ /* 0x000fe200000000ff */
[----:B------:R1:W-:Y:S01]  /*e060*/  STG.E.U16 desc[UR32][R78.64], R88 ;  /* 0x000000584e007986 */ /* 0x0003e2000c101520 */
[----:B--2---:R-:W-:Y:S02]  /*e070*/  PRMT R72, R98, 0x7632, R72 ;  /* 0x0000763262487816 */ /* 0x004fe40000000048 */
[----:B------:R-:W-:Y:S01]  /*e080*/  SHF.L.U32 R5, R250, 0x2, RZ ;  /* 0x00000002fa057819 */ /* 0x000fe200000006ff */
[----:B------:R2:W-:Y:S01]  /*e090*/  STG.E.U16 desc[UR32][R80.64], R40 ;  /* 0x0000002850007986 */ /* 0x0005e2000c101520 */
[----:B---3--:R-:W-:-:S02]  /*e0a0*/  PRMT R74, R100, 0x7632, R74 ;  /* 0x00007632644a7816 */ /* 0x008fc4000000004a */
[----:B------:R-:W-:Y:S01]  /*e0b0*/  F2FP.F16.F32.PACK_AB R126, R127, R126 ;  /* 0x0000007e7f7e723e */ /* 0x000fe200000000ff */
[----:B------:R3:W-:Y:S01]  /*e0c0*/  STG.E.U16 desc[UR32][R82.64], R90 ;  /* 0x0000005a52007986 */ /* 0x0007e2000c101520 */
[----:B----4-:R-:W-:Y:S02]  /*e0d0*/  PRMT R76, R102, 0x7632, R76 ;  /* 0x00007632664c7816 */ /* 0x010fe4000000004c */
[----:B------:R-:W-:Y:S01]  /*e0e0*/  F2FP.F16.F32.PACK_AB R128, R129, R128 ;  /* 0x000000808180723e */ /* 0x000fe200000000ff */
[----:B------:R4:W-:Y:S01]  /*e0f0*/  STG.E.U16 desc[UR32][R84.64], R42 ;  /* 0x0000002a54007986 */ /* 0x0009e2000c101520 */
[----:B-1----:R-:W-:Y:S02]  /*e100*/  PRMT R78, R104, 0x7632, R78 ;  /* 0x00007632684e7816 */ /* 0x002fe4000000004e */
[----:B------:R-:W-:Y:S01]  /*e110*/  PRMT R88, R114, 0x7632, R88 ;  /* 0x0000763272587816 */ /* 0x000fe20000000058 */
[----:B------:R1:W-:Y:S01]  /*e120*/  STG.E.U16 desc[UR32][R86.64], R92 ;  /* 0x0000005c56007986 */ /* 0x0003e2000c101520 */
[----:B--2---:R-:W-:-:S02]  /*e130*/  PRMT R80, R106, 0x7632, R80 ;  /* 0x000076326a507816 */ /* 0x004fc40000000050 */
[----:B0-----:R-:W-:Y:S01]  /*e140*/  IADD3 R4, P1, P2, R5, UR6, R6 ;  /* 0x0000000605047c10 */ /* 0x001fe2000fa3e006 */
[----:B------:R-:W-:Y:S01]  /*e150*/  STG.E.U16 desc[UR32][R132.64], R66 ;  /* 0x0000004284007986 */ /* 0x000fe2000c101520 */
[----:B---3--:R-:W-:Y:S02]  /*e160*/  PRMT R82, R108, 0x7632, R82 ;  /* 0x000076326c527816 */ /* 0x008fe40000000052 */
[----:B------:R-:W-:Y:S01]  /*e170*/  PRMT R90, R116, 0x7632, R90 ;  /* 0x00007632745a7816 */ /* 0x000fe2000000005a */
[----:B------:R0:W-:Y:S01]  /*e180*/  STG.E.U16 desc[UR32][R134.64], R94 ;  /* 0x0000005e86007986 */ /* 0x0001e2000c101520 */
[----:B----4-:R-:W-:Y:S02]  /*e190*/  PRMT R84, R110, 0x7632, R84 ;  /* 0x000076326e547816 */ /* 0x010fe40000000054 */
[----:B------:R-:W-:Y:S01]  /*e1a0*/  F2FP.F16.F32.PACK_AB R130, R131, R130 ;  /* 0x000000828382723e */ /* 0x000fe200000000ff */
[----:B------:R-:W-:Y:S01]  /*e1b0*/  STG.E.U16 desc[UR32][R136.64], R68 ;  /* 0x0000004488007986 */ /* 0x000fe2000c101520 */
[----:B-1----:R-:W-:-:S02]  /*e1c0*/  PRMT R86, R112, 0x7632, R86 ;  /* 0x0000763270567816 */ /* 0x002fc40000000056 */
[----:B------:R-:W-:Y:S01]  /*e1d0*/  PRMT R92, R118, 0x7632, R92 ;  /* 0x00007632765c7816 */ /* 0x000fe2000000005c */
[----:B------:R1:W-:Y:S01]  /*e1e0*/  STG.E.U16 desc[UR32][R138.64], R96 ;  /* 0x000000608a007986 */ /* 0x0003e2000c101520 */
[----:B------:R-:W-:Y:S02]  /*e1f0*/  IADD3.X R5, PT, PT, R0, UR5, R7, P1, P2 ;  /* 0x0000000500057c10 */ /* 0x000fe40008fe4407 */
[----:B------:R-:W-:Y:S01]  /*e200*/  PRMT R0, R130, 0x7632, R0 ;  /* 0x0000763282007816 */ /* 0x000fe20000000000 */
[----:B------:R-:W-:Y:S01]  /*e210*/  STG.E.U16 desc[UR32][R140.64], R70 ;  /* 0x000000468c007986 */ /* 0x000fe2000c101520 */
[----:B0-----:R-:W-:-:S03]  /*e220*/  PRMT R94, R120, 0x7632, R94 ;  /* 0x00007632785e7816 */ /* 0x001fc6000000005e */
[----:B------:R0:W-:Y:S04]  /*e230*/  STG.E.U16 desc[UR32][R142.64], R98 ;  /* 0x000000628e007986 */ /* 0x0001e8000c101520 */
[----:B------:R-:W-:Y:S01]  /*e240*/  STG.E.U16 desc[UR32][R144.64], R72 ;  /* 0x0000004890007986 */ /* 0x000fe2000c101520 */
[----:B-1----:R-:W-:-:S03]  /*e250*/  PRMT R96, R122, 0x7632, R96 ;  /* 0x000076327a607816 */ /* 0x002fc60000000060 */
[----:B------:R1:W-:Y:S04]  /*e260*/  STG.E.U16 desc[UR32][R146.64], R100 ;  /* 0x0000006492007986 */ /* 0x0003e8000c101520 */
[----:B------:R-:W-:Y:S01]  /*e270*/  STG.E.U16 desc[UR32][R148.64], R74 ;  /* 0x0000004a94007986 */ /* 0x000fe2000c101520 */
[----:B0-----:R-:W-:-:S03]  /*e280*/  PRMT R98, R124, 0x7632, R98 ;  /* 0x000076327c627816 */ /* 0x001fc60000000062 */
[----:B------:R0:W-:Y:S04]  /*e290*/  STG.E.U16 desc[UR32][R150.64], R102 ;  /* 0x0000006696007986 */ /* 0x0001e8000c101520 */
[----:B------:R2:W-:Y:S01]  /*e2a0*/  STG.E.U16 desc[UR32][R152.64], R76 ;  /* 0x0000004c98007986 */ /* 0x0005e2000c101520 */
[----:B-1----:R-:W-:-:S03]  /*e2b0*/  PRMT R100, R126, 0x7632, R100 ;  /* 0x000076327e647816 */ /* 0x002fc60000000064 */
[----:B------:R2:W-:Y:S04]  /*e2c0*/  STG.E.U16 desc[UR32][R154.64], R104 ;  /* 0x000000689a007986 */ /* 0x0005e8000c101520 */
[----:B------:R2:W-:Y:S01]  /*e2d0*/  STG.E.U16 desc[UR32][R156.64], R78 ;  /* 0x0000004e9c007986 */ /* 0x0005e2000c101520 */
[----:B0-----:R-:W-:-:S03]  /*e2e0*/  PRMT R102, R128, 0x7632, R102 ;  /* 0x0000763280667816 */ /* 0x001fc60000000066 */
[----:B------:R2:W-:Y:S04]  /*e2f0*/  STG.E.U16 desc[UR32][R158.64], R106 ;  /* 0x0000006a9e007986 */ /* 0x0005e8000c101520 */
        /* <DEDUP_REMOVED lines=25> */
[----:B------:R2:W-:Y:S01]  /*e490*/  STG.E desc[UR32][R4.64], R208 ;  /* 0x000000d004007986 */ /* 0x0005e2000c101920 */
[----:B------:R-:W-:Y:S06]  /*e4a0*/  BAR.SYNC.DEFER_BLOCKING 0x0 ;  /* 0x0000000000007b1d */ /* 0x000fec0000010000 */
[----:B------:R-:W-:Y:S05]  /*e4b0*/  @P0 BRA `(.L_x_20) ;  /* 0x0000000000a00947 */ /* 0x000fea0003800000 */
[----:B------:R-:W0:Y:S01]  /*e4c0*/  S2UR UR5, SR_CgaCtaId ;  /* 0x00000000000579c3 */ /* 0x000e220000008800 */
[----:B------:R-:W-:Y:S01]  /*e4d0*/  NOP ;  /* 0x0000000000007918 */ /* 0x000fe20000000000 */
[----:B------:R-:W-:Y:S01]  /*e4e0*/  UMOV UR4, 0x50 ;  /* 0x0000005000047882 */ /* 0x000fe20000000000 */
[----:B--2---:R-:W-:Y:S01]  /*e4f0*/  MOV R0, UR27 ;  /* 0x0000001b00007c02 */ /* 0x004fe20008000f00 */
[----:B------:R-:W-:Y:S01]  /*e500*/  HFMA2 R7, -RZ, RZ, 0, 5.9604644775390625e-08 ;  /* 0x00000001ff077431 */ /* 0x000fe200000001ff */
[----:B------:R-:W-:Y:S02]  /*e510*/  MOV R3, 0xff ;  /* 0x000000ff00037802 */ /* 0x000fe40000000f00 */
[----:B------:R-:W-:-:S04]  /*e520*/  LOP3.LUT R0, R0, 0xffff, RZ, 0xc0, !PT ;  /* 0x0000ffff00007812 */ /* 0x000fc800078ec0ff */
[----:B------:R-:W-:-:S04]  /*e530*/  SHF.R.U32.HI R0, RZ, 0x5, R0 ;  /* 0x00000005ff007819 */ /* 0x000fc80000011600 */
[----:B------:R-:W-:Y:S02]  /*e540*/  IADD3 R2, PT, PT, R0, 0x10, RZ ;  /* 0x0000001000027810 */ /* 0x000fe40007ffe0ff */
[----:B------:R-:W-:Y:S01]  /*e550*/  SHF.L.U32 R0, R3, R0, RZ ;  /* 0x0000000003007219 */ /* 0x000fe200000006ff */
[----:B0-----:R-:W-:Y:S01]  /*e560*/  ULEA UR6, UR5, UR4, 0x18 ;  /* 0x0000000405067291 */ /* 0x001fe2000f8ec0ff */
[----:B------:R-:W-:-:S04]  /*e570*/  SHF.L.U32 R3, R7, R2, RZ ;  /* 0x0000000207037219 */ /* 0x000fc800000006ff */
[----:B------:R-:W-:-:S04]  /*e580*/  LOP3.LUT R0, R3, R0, RZ, 0xfc, !PT ;  /* 0x0000000003007212 */ /* 0x000fc800078efcff */
[----:B------:R-:W0:Y:S01]  /*e590*/  LDS R5, [UR6] ;  /* 0x00000006ff057984 */ /* 0x000e220008000800 */
[C---:B------:R-:W-:Y:S02]  /*e5a0*/  LOP3.LUT R2, R0.reuse, 0xffff, RZ, 0xc0, !PT ;  /* 0x0000ffff00027812 */ /* 0x040fe400078ec0ff */
[----:B0-----:R-:W-:-:S04]  /*e5b0*/  LOP3.LUT R3, R0, 0xffff, R5, 0x80, !PT ;  /* 0x0000ffff00037812 */ /* 0x001fc800078e8005 */
[----:B------:R-:W-:-:S13]  /*e5c0*/  ISETP.NE.AND P0, PT, R3, R2, PT ;  /* 0x000000020300720c */ /* 0x000fda0003f05270 */
[----:B------:R-:W-:Y:S05]  /*e5d0*/  @P0 BRA `(.L_x_21) ;  /* 0x0000000000500947 */ /* 0x000fea0003800000 */
[----:B------:R-:W-:Y:S02]  /*e5e0*/  SHF.R.U32.HI R5, RZ, 0x10, R5 ;  /* 0x00000010ff057819 */ /* 0x000fe40000011605 */
[----:B------:R-:W-:-:S04]  /*e5f0*/  SHF.R.U32.HI R2, RZ, 0x10, R0 ;  /* 0x00000010ff027819 */ /* 0x000fc80000011600 */
[----:B------:R-:W-:-:S04]  /*e600*/  LOP3.LUT R5, R5, R2, RZ, 0xc0, !PT ;  /* 0x0000000205057212 */ /* 0x000fc800078ec0ff */
[----:B------:R-:W-:-:S13]  /*e610*/  ISETP.NE.AND P0, PT, R5, R2, PT ;  /* 0x000000020500720c */ /* 0x000fda0003f05270 */
[----:B------:R-:W-:Y:S05]  /*e620*/  @P0 BRA `(.L_x_22) ;  /* 0x0000000000300947 */ /* 0x000fea0003800000 */
[----:B------:R-:W-:Y:S01]  /*e630*/  R2UR UR4, R0 ;  /* 0x00000000000472ca */ /* 0x000fe200000e0000 */
[----:B------:R-:W-:Y:S01]  /*e640*/  VOTEU.ANY UR5, UPT, PT ;  /* 0x0000000000057886 */ /* 0x000fe200038e0100 */
[----:B------:R-:W0:Y:S01]  /*e650*/  S2R R0, SR_LANEID ;  /* 0x0000000000007919 */ /* 0x000e220000000000 */
[----:B------:R-:W-:-:S10]  /*e660*/  UFLO.U32 UR5, UR5 ;  /* 0x00000005000572bd */ /* 0x000fd400080e0000 */
[----:B------:R-:W-:-:S06]  /*e670*/  ULOP3.LUT UR4, URZ, UR4, URZ, 0x33, !UPT ;  /* 0x00000004ff047292 */ /* 0x000fcc000f8e33ff */
[----:B------:R-:W-:-:S04]  /*e680*/  MOV R2, UR4 ;  /* 0x0000000400027c02 */ /* 0x000fc80008000f00 */
[----:B------:R-:W1:Y:S02]  /*e690*/  REDUX UR7, R2 ;  /* 0x00000000020773c4 */ /* 0x000e640000000000 */
[----:B------:R3:W-:Y:S01]  /*e6a0*/  UTCATOMSWS.AND URZ, UR4 ;  /* 0x0000000400ff79e3 */ /* 0x0007e20008000000 */
[----:B0-----:R-:W-:Y:S02]  /*e6b0*/  ISETP.EQ.U32.AND P0, PT, R0, UR5, PT ;  /* 0x0000000500007c0c */ /* 0x001fe4000bf02070 */
[----:B-1----:R-:W-:-:S11]  /*e6c0*/  MOV R0, UR7 ;  /* 0x0000000700007c02 */ /* 0x002fd60008000f00 */
[----:B------:R3:W-:Y:S01]  /*e6d0*/  @P0 ATOMS.AND RZ, [UR6], R0 ;  /* 0x00000000ffff098c */ /* 0x0007e2000a800006 */
[----:B------:R-:W-:Y:S05]  /*e6e0*/  BRA `(.L_x_20) ;  /* 0x0000000000147947 */ /* 0x000fea0003800000 */
.L_x_22:
[----:B------:R-:W-:-:S07]  /*e6f0*/  MOV R2, 0xe710 ;  /* 0x0000e71000027802 */ /* 0x000fce0000000f00 */
[----:B------:R-:W-:Y:S05]  /*e700*/  CALL.REL.NOINC `($__internal_0_$__cuda_sm10x_tcgen05_guardrail_trap_col_being_dealloced_not_returned_by_alloc) ;  /* 0x0000000000447944 */ /* 0x000fea0003c00000 */
[----:B------:R-:W-:Y:S05]  /*e710*/  BRA `(.L_x_20) ;  /* 0x0000000000087947 */ /* 0x000fea0003800000 */
.L_x_21:
[----:B------:R-:W-:-:S07]  /*e720*/  MOV R2, 0xe740 ;  /* 0x0000e74000027802 */ /* 0x000fce0000000f00 */
[----:B------:R-:W-:Y:S05]  /*e730*/  CALL.REL.NOINC `($__internal_2_$__cuda_sm10x_tcgen05_guardrail_trap_unallocated_columns_being_dealloced) ;  /* 0x0000000000507944 */ /* 0x000fea0003c00000 */
.L_x_20:
[----:B------:R-:W-:Y:S01]  /*e740*/  NOP ;  /* 0x0000000000007918 */ /* 0x000fe20000000000 */
[----:B---3--:R-:W-:Y:S05]  /*e750*/  EXIT ;  /* 0x000000000000794d */ /* 0x008fea0003800000 */
.L_x_8:
[----:B------:R-:W1:Y:S02]  /*e760*/  SYNCS.PHASECHK.TRANS64.TRYWAIT P4, [UR28+0xa000], RZ ;  /* 0x00a000ffff0075a7 */ /* 0x000e64000808111c */
[----:B-1----:R-:W-:Y:S05]  /*e770*/  @!P4 BRA `(.L_x_8) ;  /* 0xfffffffc00f8c947 */ /* 0x002fea000383ffff */
[----:B------:R-:W-:Y:S05]  /*e780*/  BRA `(.L_x_7) ;  /* 0xffffff6c00707947 */ /* 0x000fea000383ffff */
.L_x_14:
[----:B------:R-:W1:Y:S02]  /*e790*/  SYNCS.PHASECHK.TRANS64.TRYWAIT P2, [UR28+0xe010], RZ ;  /* 0x00e010ffff0075a7 */ /* 0x000e64000804111c */
[----:B-1----:R-:W-:Y:S05]  /*e7a0*/  @!P2 BRA `(.L_x_14) ;  /* 0xfffffffc00f8a947 */ /* 0x002fea000383ffff */
[----:B------:R-:W-:Y:S05]  /*e7b0*/  BRA `(.L_x_23) ;  /* 0xffffff9400587947 */ /* 0x000fea000383ffff */
.L_x_15:
[----:B------:R-:W1:Y:S02]  /*e7c0*/  SYNCS.PHASECHK.TRANS64.TRYWAIT P2, [UR26], R40 ;  /* 0x00000028ff0075a7 */ /* 0x000e64000804111a */
[----:B-1----:R-:W-:Y:S05]  /*e7d0*/  @!P2 BRA `(.L_x_15) ;  /* 0xfffffffc00f8a947 */ /* 0x002fea000383ffff */
[----:B------:R-:W-:Y:S05]  /*e7e0*/  BRA `(.L_x_24) ;  /* 0xffffff9400a47947 */ /* 0x000fea000383ffff */
.L_x_19:
[----:B------:R-:W0:Y:S02]  /*e7f0*/  SYNCS.PHASECHK.TRANS64.TRYWAIT P4, [UR26], R3 ;  /* 0x00000003ff0075a7 */ /* 0x000e24000808111a */
[----:B0-----:R-:W-:Y:S05]  /*e800*/  @!P4 BRA `(.L_x_19) ;  /* 0xfffffffc00f8c947 */ /* 0x001fea000383ffff */
[----:B------:R-:W-:Y:S05]  /*e810*/  BRA `(.L_x_18) ;  /* 0xffffffb000f87947 */ /* 0x000fea000383ffff */
        .weak           $__internal_0_$__cuda_sm10x_tcgen05_guardrail_trap_col_being_dealloced_not_returned_by_alloc
        .type           $__internal_0_$__cuda_sm10x_tcgen05_guardrail_trap_col_being_dealloced_not_returned_by_alloc,@function
        .size           $__internal_0_$__cuda_sm10x_tcgen05_guardrail_trap_col_being_dealloced_not_returned_by_alloc,($__internal_1_$__cuda_sm10x_tcgen05_guardrail_trap_phase_invalid_during_alloc - $__internal_0_$__cuda_sm10x_tcgen05_guardrail_trap_col_being_dealloced_not_returned_by_alloc)
$__internal_0_$__cuda_sm10x_tcgen05_guardrail_trap_col_being_dealloced_not_returned_by_alloc:
[----:B------:R-:W-:Y:S05]  /*e820*/  BPT.TRAP 0x1 ;  /* 0x000000040000795c */ /* 0x000fea0000300000 */
[----:B------:R-:W-:-:S04]  /*e830*/  MOV R3, 0x0 ;  /* 0x0000000000037802 */ /* 0x000fc80000000f00 */
[----:B------:R-:W-:Y:S05]  /*e840*/  RET.REL.NODEC R2 `(attn_fwd) ;  /* 0xffffff1402ec7950 */ /* 0x000fea0003c3ffff */
        .weak           $__internal_1_$__cuda_sm10x_tcgen05_guardrail_trap_phase_invalid_during_alloc
        .type           $__internal_1_$__cuda_sm10x_tcgen05_guardrail_trap_phase_invalid_during_alloc,@function
        .size           $__internal_1_$__cuda_sm10x_tcgen05_guardrail_trap_phase_invalid_during_alloc,($__internal_2_$__cuda_sm10x_tcgen05_guardrail_trap_unallocated_columns_being_dealloced - $__internal_1_$__cuda_sm10x_tcgen05_guardrail_trap_phase_invalid_during_alloc)
$__internal_1_$__cuda_sm10x_tcgen05_guardrail_trap_phase_invalid_during_alloc:
[----:B------:R-:W-:Y:S05]  /*e850*/  BPT.TRAP 0x1 ;  /* 0x000000040000795c */ /* 0x000fea0000300000 */
[----:B------:R-:W-:-:S04]  /*e860*/  HFMA2 R3, -RZ, RZ, 0, 0 ;  /* 0x00000000ff037431 */ /* 0x000fc800000001ff */
[----:B------:R-:W-:Y:S05]  /*e870*/  RET.REL.NODEC R2 `(attn_fwd) ;  /* 0xffffff1402e07950 */ /* 0x000fea0003c3ffff */
        .weak           $__internal_2_$__cuda_sm10x_tcgen05_guardrail_trap_unallocated_columns_being_dealloced
        .type           $__internal_2_$__cuda_sm10x_tcgen05_guardrail_trap_unallocated_columns_being_dealloced,@function
        .size           $__internal_2_$__cuda_sm10x_tcgen05_guardrail_trap_unallocated_columns_being_dealloced,(.L_x_28 - $__internal_2_$__cuda_sm10x_tcgen05_guardrail_trap_unallocated_columns_being_dealloced)
$__internal_2_$__cuda_sm10x_tcgen05_guardrail_trap_unallocated_columns_being_dealloced:
[----:B------:R-:W-:Y:S05]  /*e880*/  BPT.TRAP 0x1 ;  /* 0x000000040000795c */ /* 0x000fea0000300000 */
[----:B------:R-:W-:-:S04]  /*e890*/  MOV R3, 0x0 ;  /* 0x0000000000037802 */ /* 0x000fc80000000f00 */
[----:B------:R-:W-:Y:S05]  /*e8a0*/  RET.REL.NODEC R2 `(attn_fwd) ;  /* 0xffffff1402d47950 */ /* 0x000fea0003c3ffff */
.L_x_25:
[----:B------:R-:W-:-:S00]  /*e8b0*/  BRA `(.L_x_25) ;  /* 0xfffffffc00fc7947 */ /* 0x000fc0000383ffff */
[----:B------:R-:W-:-:S00]  /*e8c0*/  NOP ;  /* 0x0000000000007918 */ /* 0x000fc00000000000 */
        /* <DEDUP_REMOVED lines=11> */
.L_x_28:


//--------------------- .nv.global.init           --------------------------
	.section	.nv.global.init,"aw",@progbits
.nv.global.init:
	.type		_$_str,@object
	.size		_$_str,(.L_3 - _$_str)
_$_str:
        /*0000*/ 	.byte	0x5f, 0x5f, 0x43, 0x55, 0x44, 0x41, 0x5f, 0x46, 0x54, 0x5a, 0x00
.L_3:


//--------------------- .nv.shared.attn_fwd       --------------------------
	.section	.nv.shared.attn_fwd,"aw",@nobits
	.sectionflags	@""
	.align	16
	.zero		1024


//--------------------- .nv.shared.reserved.0     --------------------------
	.section	.nv.shared.reserved.0,"aw",@nobits
	.align	8
	.weak		__nv_reservedSMEM_offset_0_alias
	.size		__nv_reservedSMEM_offset_0_alias, 0, 64
	.other		__nv_reservedSMEM_offset_0_alias,@"STO_CUDA_RESERVED_SHARED STV_DEFAULT"
__nv_reservedSMEM_offset_0_alias:
	.zero		0
.nv.shared.reserved.0:
	.zero		64
	.weak		__nv_reservedSMEM_allocation_phase
	.type		__nv_reservedSMEM_allocation_phase,@object
	.size		__nv_reservedSMEM_allocation_phase,(.L_0 - __nv_reservedSMEM_allocation_phase)
__nv_reservedSMEM_allocation_phase:
	.zero		1
.L_0:
	.zero		7
	.weak		__nv_reservedSMEM_devtool_atexit_pc
	.type		__nv_reservedSMEM_devtool_atexit_pc,@object
	.size		__nv_reservedSMEM_devtool_atexit_pc,(__nv_reservedSMEM_allocation_mask - __nv_reservedSMEM_devtool_atexit_pc)
__nv_reservedSMEM_devtool_atexit_pc:
	.zero		8
	.weak		__nv_reservedSMEM_allocation_mask
	.type		__nv_reservedSMEM_allocation_mask,@object
	.size		__nv_reservedSMEM_allocation_mask,(.L_2 - __nv_reservedSMEM_allocation_mask)
__nv_reservedSMEM_allocation_mask:
	.zero		4
.L_2:


//--------------------- .nv.constant0.attn_fwd    --------------------------
	.section	.nv.constant0.attn_fwd,"a",@progbits
	.sectionflags	@""
	.align	4
.nv.constant0.attn_fwd:
	.zero		1032


//--------------------- SYMBOLS --------------------------

	.type		.nv.reservedSmem.offset0,@object
	.size		.nv.reservedSmem.offset0,0x4
	.type		.nv.reservedSmem.cap,@object
	.size		.nv.reservedSmem.cap,0x4
